	.headerflags	@"EF_CUDA_TEXMODE_UNIFIED EF_CUDA_64BIT_ADDRESS EF_CUDA_SM80 EF_CUDA_VIRTUAL_SM(EF_CUDA_SM80)"
	.elftype	@"ET_EXEC"


//--------------------- .nv.info                  --------------------------
	.section	.nv.info,"",@"SHT_CUDA_INFO"
	.align	4


	//----- nvinfo : EIATTR_REGCOUNT
	.align		4
        /*0000*/ 	.byte	0x04, 0x2f
        /*0002*/ 	.short	(.L_1 - .L_0)
	.align		4
.L_0:
        /*0004*/ 	.word	index@(candidate3)
        /*0008*/ 	.word	0x00000050


	//----- nvinfo : EIATTR_MAX_STACK_SIZE
	.align		4
.L_1:
        /*000c*/ 	.byte	0x04, 0x23
        /*000e*/ 	.short	(.L_3 - .L_2)
	.align		4
.L_2:
        /*0010*/ 	.word	index@(candidate3)
        /*0014*/ 	.word	0x00000000


	//----- nvinfo : EIATTR_MIN_STACK_SIZE
	.align		4
.L_3:
        /*0018*/ 	.byte	0x04, 0x12
        /*001a*/ 	.short	(.L_5 - .L_4)
	.align		4
.L_4:
        /*001c*/ 	.word	index@(candidate3)
        /*0020*/ 	.word	0x00000000


	//----- nvinfo : EIATTR_FRAME_SIZE
	.align		4
.L_5:
        /*0024*/ 	.byte	0x04, 0x11
        /*0026*/ 	.short	(.L_7 - .L_6)
	.align		4
.L_6:
        /*0028*/ 	.word	index@(candidate3)
        /*002c*/ 	.word	0x00000000
.L_7:


//--------------------- .nv.info.candidate3       --------------------------
	.section	.nv.info.candidate3,"",@"SHT_CUDA_INFO"
	.align	4


	//----- nvinfo : EIATTR_CUDA_API_VERSION
	.align		4
        /*0000*/ 	.byte	0x04, 0x37
        /*0002*/ 	.short	(.L_9 - .L_8)
.L_8:
        /*0004*/ 	.word	0x00000075


	//----- nvinfo : EIATTR_SW2861232_WAR
	.align		4
.L_9:
        /*0008*/ 	.byte	0x01, 0x35
	.zero		2


	//----- nvinfo : EIATTR_PARAM_CBANK
	.align		4
        /*000c*/ 	.byte	0x04, 0x0a
        /*000e*/ 	.short	(.L_11 - .L_10)
	.align		4
.L_10:
        /*0010*/ 	.word	index@(.nv.constant0.candidate3)
        /*0014*/ 	.short	0x0160
        /*0016*/ 	.short	0x0018


	//----- nvinfo : EIATTR_CBANK_PARAM_SIZE
	.align		4
.L_11:
        /*0018*/ 	.byte	0x03, 0x19
        /*001a*/ 	.short	0x0018


	//----- nvinfo : EIATTR_KPARAM_INFO
	.align		4
        /*001c*/ 	.byte	0x04, 0x17
        /*001e*/ 	.short	(.L_13 - .L_12)
.L_12:
        /*0020*/ 	.word	0x00000000
        /*0024*/ 	.short	0x0002
        /*0026*/ 	.short	0x0010
        /*0028*/ 	.byte	0x00, 0xf0, 0x21, 0x00


	//----- nvinfo : EIATTR_KPARAM_INFO
	.align		4
.L_13:
        /*002c*/ 	.byte	0x04, 0x17
        /*002e*/ 	.short	(.L_15 - .L_14)
.L_14:
        /*0030*/ 	.word	0x00000000
        /*0034*/ 	.short	0x0001
        /*0036*/ 	.short	0x0008
        /*0038*/ 	.byte	0x00, 0xf0, 0x21, 0x00


	//----- nvinfo : EIATTR_KPARAM_INFO
	.align		4
.L_15:
        /*003c*/ 	.byte	0x04, 0x17
        /*003e*/ 	.short	(.L_17 - .L_16)
.L_16:
        /*0040*/ 	.word	0x00000000
        /*0044*/ 	.short	0x0000
        /*0046*/ 	.short	0x0000
        /*0048*/ 	.byte	0x00, 0xf0, 0x21, 0x00


	//----- nvinfo : EIATTR_MAXREG_COUNT
	.align		4
.L_17:
        /*004c*/ 	.byte	0x03, 0x1b
        /*004e*/ 	.short	0x00ff


	//----- nvinfo : EIATTR_EXIT_INSTR_OFFSETS
	.align		4
        /*0050*/ 	.byte	0x04, 0x1c
        /*0052*/ 	.short	(.L_19 - .L_18)


	//   ....[0]....
.L_18:
        /*0054*/ 	.word	0x0000a290


	//----- nvinfo : EIATTR_MAX_THREADS
	.align		4
.L_19:
        /*0058*/ 	.byte	0x04, 0x05
        /*005a*/ 	.short	(.L_21 - .L_20)
.L_20:
        /*005c*/ 	.word	0x00000100
        /*0060*/ 	.word	0x00000001
        /*0064*/ 	.word	0x00000001
.L_21:


//--------------------- .nv.rel.action            --------------------------
	.section	.nv.rel.action,"",@"SHT_CUDA_RELOCINFO"
	.align	8
	.sectionentsize	8
        /*0000*/ 	.byte	0x4b, 0x00, 0x00, 0x00, 0x00, 0x00, 0x00, 0x00, 0x00, 0x02, 0x02, 0x08, 0x10, 0x0a, 0x2f, 0x22
        /* <DEDUP_REMOVED lines=13> */


//--------------------- .nv.constant0.candidate3  --------------------------
	.section	.nv.constant0.candidate3,"a",@progbits
	.align	4
.nv.constant0.candidate3:
	.zero		376


//--------------------- .text.candidate3          --------------------------
	.section	.text.candidate3,"ax",@progbits
	.sectionflags	@"SHF_BARRIERS=1"
	.sectioninfo	@"SHI_REGISTERS=80"
	.align	128
        .global         candidate3
        .type           candidate3,@function
        .size           candidate3,(.L_x_3 - candidate3)
        .other          candidate3,@"STO_CUDA_ENTRY STV_DEFAULT"
candidate3:
.text.candidate3:
[----:B------:R-:W-:-:S02]  /*0000*/  MOV R1, c[0x0][0x28] ;  /* 0x00000a0000017a02 */ /* 0x000fc40000000f00 */
[----:B------:R-:W0:Y:S01]  /*0010*/  S2UR UR5, SR_CTAID.X ;  /* 0x00000000000579c3 */ /* 0x000e220000002500 */
[----:B------:R-:W1:Y:S01]  /*0020*/  S2R R0, SR_TID.X ;  /* 0x0000000000007919 */ /* 0x000e620000002100 */
[----:B------:R-:W-:Y:S01]  /*0030*/  UMOV UR4, URZ ;  /* 0x0000003f00047c82 */ /* 0x000fe20008000000 */
[----:B------:R-:W-:Y:S01]  /*0040*/  HFMA2.MMA R7, -RZ, RZ, 0, 0 ;  /* 0x00000000ff077435 */ /* 0x000fe200000001ff */
[----:B------:R-:W-:Y:S01]  /*0050*/  CS2R R70, SRZ ;  /* 0x0000000000467805 */ /* 0x000fe2000001ff00 */
[----:B------:R-:W-:Y:S01]  /*0060*/  HFMA2.MMA R42, -RZ, RZ, 0, 0 ;  /* 0x00000000ff2a7435 */ /* 0x000fe200000001ff */
[----:B------:R-:W-:Y:S01]  /*0070*/  CS2R R56, SRZ ;  /* 0x0000000000387805 */ /* 0x000fe2000001ff00 */
[----:B------:R-:W-:Y:S01]  /*0080*/  HFMA2.MMA R62, -RZ, RZ, 0, 0 ;  /* 0x00000000ff3e7435 */ /* 0x000fe200000001ff */
[----:B------:R-:W-:Y:S01]  /*0090*/  CS2R R54, SRZ ;  /* 0x0000000000367805 */ /* 0x000fe2000001ff00 */
[----:B------:R-:W-:Y:S01]  /*00a0*/  HFMA2.MMA R14, -RZ, RZ, 0, 0 ;  /* 0x00000000ff0e7435 */ /* 0x000fe200000001ff */
[----:B------:R-:W-:Y:S01]  /*00b0*/  CS2R R38, SRZ ;  /* 0x0000000000267805 */ /* 0x000fe2000001ff00 */
[----:B------:R-:W-:Y:S01]  /*00c0*/  CS2R R36, SRZ ;  /* 0x0000000000247805 */ /* 0x000fe2000001ff00 */
[----:B------:R-:W-:Y:S01]  /*00d0*/  MOV R72, RZ ;  /* 0x000000ff00487202 */ /* 0x000fe20000000f00 */
[----:B------:R-:W-:Y:S01]  /*00e0*/  CS2R R66, SRZ ;  /* 0x0000000000427805 */ /* 0x000fe2000001ff00 */
[----:B------:R-:W-:Y:S01]  /*00f0*/  CS2R R64, SRZ ;  /* 0x0000000000407805 */ /* 0x000fe2000001ff00 */
[----:B------:R-:W-:Y:S01]  /*0100*/  CS2R R40, SRZ ;  /* 0x0000000000287805 */ /* 0x000fe2000001ff00 */
[----:B------:R-:W-:Y:S01]  /*0110*/  MOV R75, RZ ;  /* 0x000000ff004b7202 */ /* 0x000fe20000000f00 */
[----:B------:R-:W-:Y:S01]  /*0120*/  CS2R R60, SRZ ;  /* 0x00000000003c7805 */ /* 0x000fe2000001ff00 */
[----:B------:R-:W-:Y:S01]  /*0130*/  CS2R R18, SRZ ;  /* 0x0000000000127805 */ /* 0x000fe2000001ff00 */
[----:B------:R-:W-:Y:S01]  /*0140*/  MOV R29, RZ ;  /* 0x000000ff001d7202 */ /* 0x000fe20000000f00 */
[----:B------:R-:W-:Y:S01]  /*0150*/  CS2R R16, SRZ ;  /* 0x0000000000107805 */ /* 0x000fe2000001ff00 */
[----:B------:R-:W-:Y:S01]  /*0160*/  MOV R31, RZ ;  /* 0x000000ff001f7202 */ /* 0x000fe20000000f00 */
[----:B------:R-:W-:Y:S01]  /*0170*/  CS2R R12, SRZ ;  /* 0x00000000000c7805 */ /* 0x000fe2000001ff00 */
[----:B------:R-:W-:-:S02]  /*0180*/  ULDC.64 UR8, c[0x0][0x118] ;  /* 0x0000460000087ab9 */ /* 0x000fc40000000a00 */
[----:B0-----:R-:W-:Y:S01]  /*0190*/  UIMAD.WIDE UR6, UR5, -0x6db6db6d, UR4 ;  /* 0x92492493050678a5 */ /* 0x001fe2000f8e0204 */
[----:B-1----:R-:W-:Y:S02]  /*01a0*/  SHF.R.S32.HI R2, RZ, 0x6, R0 ;  /* 0x00000006ff027819 */ /* 0x002fe40000011400 */
[----:B------:R-:W-:Y:S01]  /*01b0*/  LOP3.LUT R3, R0, 0x7, RZ, 0xc0, !PT ;  /* 0x0000000700037812 */ /* 0x000fe200078ec0ff */
[----:B------:R-:W-:-:S04]  /*01c0*/  USHF.R.U32.HI UR4, URZ, 0x1f, UR7 ;  /* 0x0000001f3f047899 */ /* 0x000fc80008011607 */
[----:B------:R-:W-:Y:S01]  /*01d0*/  ULEA.HI.SX32 UR7, UR7, UR4, 0x1e ;  /* 0x0000000407077291 */ /* 0x000fe2000f8ff23f */
[----:B------:R-:W-:Y:S01]  /*01e0*/  IMAD R3, R2, 0xc40, R3 ;  /* 0x00000c4002037824 */ /* 0x000fe200078e0203 */
[----:B------:R-:W-:Y:S01]  /*01f0*/  LOP3.LUT R2, R0, 0x38, RZ, 0xc0, !PT ;  /* 0x0000003800027812 */ /* 0x000fe200078ec0ff */
[----:B------:R-:W-:Y:S02]  /*0200*/  UMOV UR4, URZ ;  /* 0x0000003f00047c82 */ /* 0x000fe40008000000 */
[----:B------:R-:W-:Y:S01]  /*0210*/  UIMAD UR5, UR7, -0x7, UR5 ;  /* 0xfffffff9070578a4 */ /* 0x000fe2000f8e0205 */
[----:B------:R-:W-:Y:S02]  /*0220*/  MOV R4, UR7 ;  /* 0x0000000700047c02 */ /* 0x000fe40008000f00 */
[----:B------:R-:W-:-:S03]  /*0230*/  SHF.R.U32.HI R2, RZ, 0x3, R2 ;  /* 0x00000003ff027819 */ /* 0x000fc60000011602 */
[----:B------:R-:W-:Y:S01]  /*0240*/  IMAD R3, R4, 0x1c0, R3 ;  /* 0x000001c004037824 */ /* 0x000fe200078e0203 */
[----:B------:R-:W-:-:S04]  /*0250*/  MOV R4, UR5 ;  /* 0x0000000500047c02 */ /* 0x000fc80008000f00 */
[----:B------:R-:W-:-:S05]  /*0260*/  LEA R3, R4, R3, 0x3 ;  /* 0x0000000304037211 */ /* 0x000fca00078e18ff */
[----:B------:R-:W-:-:S02]  /*0270*/  IMAD R3, R2, 0x38, R3 ;  /* 0x0000003802037824 */ /* 0x000fc400078e0203 */
.L_x_1:
[----:B------:R-:W-:Y:S01]  /*0280*/  SHF.R.U32.HI R2, RZ, 0x6, R0 ;  /* 0x00000006ff027819 */ /* 0x000fe20000011600 */
[----:B------:R-:W-:Y:S06]  /*0290*/  BAR.SYNC 0x0 ;  /* 0x0000000000007b1d */ /* 0x000fec0000000000 */
[----:B------:R-:W-:Y:S02]  /*02a0*/  LOP3.LUT R4, R0, 0x3f, RZ, 0xc0, !PT ;  /* 0x0000003f00047812 */ /* 0x000fe400078ec0ff */
[----:B------:R-:W-:Y:S02]  /*02b0*/  SHF.L.U32 R5, R2, 0x7, RZ ;  /* 0x0000000702057819 */ /* 0x000fe400000006ff */
[----:B------:R-:W-:-:S02]  /*02c0*/  MOV R9, UR4 ;  /* 0x0000000400097c02 */ /* 0x000fc40008000f00 */
[----:B------:R-:W-:Y:S02]  /*02d0*/  LOP3.LUT R4, R5, 0xffffff80, R4, 0xe2, !PT ;  /* 0xffffff8005047812 */ /* 0x000fe400078ee204 */
[----:B------:R-:W-:Y:S02]  /*02e0*/  MOV R6, 0x4 ;  /* 0x0000000400067802 */ /* 0x000fe40000000f00 */
[----:B------:R-:W-:-:S05]  /*02f0*/  LEA R5, R9, R4, 0x6 ;  /* 0x0000000409057211 */ /* 0x000fca00078e30ff */
[----:B------:R-:W-:-:S05]  /*0300*/  IMAD.WIDE R4, R5, R6, c[0x0][0x168] ;  /* 0x00005a0005047625 */ /* 0x000fca00078e0206 */
[----:B------:R0:W2:Y:S04]  /*0310*/  LDG.E.CONSTANT R10, [R4.64] ;  /* 0x00000008040a7981 */ /* 0x0000a8000c1e9900 */
[----:B------:R0:W3:Y:S04]  /*0320*/  LDG.E.CONSTANT R20, [R4.64+0x800] ;  /* 0x0008000804147981 */ /* 0x0000e8000c1e9900 */
[----:B------:R0:W4:Y:S04]  /*0330*/  LDG.E.CONSTANT R22, [R4.64+0x1000] ;  /* 0x0010000804167981 */ /* 0x000128000c1e9900 */
[----:B------:R0:W5:Y:S04]  /*0340*/  LDG.E.CONSTANT R24, [R4.64+0x1800] ;  /* 0x0018000804187981 */ /* 0x000168000c1e9900 */
[----:B------:R0:W5:Y:S04]  /*0350*/  LDG.E.CONSTANT R26, [R4.64+0x2000] ;  /* 0x00200008041a7981 */ /* 0x000168000c1e9900 */
[----:B------:R0:W5:Y:S04]  /*0360*/  LDG.E.CONSTANT R28, [R4.64+0x2800] ;  /* 0x00280008041c7981 */ /* 0x000168000c1e9900 */
[----:B------:R0:W5:Y:S04]  /*0370*/  LDG.E.CONSTANT R30, [R4.64+0x3000] ;  /* 0x00300008041e7981 */ /* 0x000168000c1e9900 */
[----:B------:R0:W5:Y:S04]  /*0380*/  LDG.E.CONSTANT R32, [R4.64+0x3800] ;  /* 0x0038000804207981 */ /* 0x000168000c1e9900 */
[----:B------:R0:W5:Y:S04]  /*0390*/  LDG.E.CONSTANT R34, [R4.64+0x4000] ;  /* 0x0040000804227981 */ /* 0x000168000c1e9900 */
[----:B------:R0:W5:Y:S04]  /*03a0*/  LDG.E.CONSTANT R44, [R4.64+0x4800] ;  /* 0x00480008042c7981 */ /* 0x000168000c1e9900 */
[----:B------:R0:W5:Y:S01]  /*03b0*/  LDG.E.CONSTANT R46, [R4.64+0x5000] ;  /* 0x00500008042e7981 */ /* 0x000162000c1e9900 */
[----:B------:R-:W-:-:S03]  /*03c0*/  MOV R8, UR4 ;  /* 0x0000000400087c02 */ /* 0x000fc60008000f00 */
[----:B------:R0:W5:Y:S02]  /*03d0*/  LDG.E.CONSTANT R2, [R4.64+0xf800] ;  /* 0x00f8000804027981 */ /* 0x000164000c1e9900 */
[----:B------:R-:W-:Y:S02]  /*03e0*/  IMAD R8, R8, 0x31000, R3 ;  /* 0x0003100008087824 */ /* 0x000fe400078e0203 */
[----:B------:R0:W5:Y:S04]  /*03f0*/  LDG.E.CONSTANT R9, [R4.64+0x5800] ;  /* 0x0058000804097981 */ /* 0x000168000c1e9900 */
        /* <DEDUP_REMOVED lines=18> */
[----:B------:R0:W5:Y:S02]  /*0520*/  LDG.E.CONSTANT R77, [R4.64+0xf000] ;  /* 0x00f00008044d7981 */ /* 0x000164000c1e9900 */
[----:B0-----:R-:W-:-:S05]  /*0530*/  IMAD.WIDE R4, R8, R6, c[0x0][0x160] ;  /* 0x0000580008047625 */ /* 0x001fca00078e0206 */
[----:B------:R0:W5:Y:S04]  /*0540*/  LDG.E.CONSTANT R8, [R4.64] ;  /* 0x0000000804087981 */ /* 0x000168000c1e9900 */
[----:B------:R0:W5:Y:S04]  /*0550*/  LDG.E.CONSTANT R48, [R4.64+0x86c00] ;  /* 0x086c000804307981 */ /* 0x000168000c1e9900 */
[----:B------:R0:W5:Y:S04]  /*0560*/  LDG.E.CONSTANT R50, [R4.64+0x93000] ;  /* 0x0930000804327981 */ /* 0x000168000c1e9900 */
[----:B------:R0:W5:Y:S04]  /*0570*/  LDG.E.CONSTANT R52, [R4.64+0x9f400] ;  /* 0x09f4000804347981 */ /* 0x000168000c1e9900 */
[----:B------:R0:W5:Y:S04]  /*0580*/  LDG.E.CONSTANT R58, [R4.64+0xb7c00] ;  /* 0x0b7c0008043a7981 */ /* 0x000168000c1e9900 */
[----:B--2---:R1:W-:Y:S04]  /*0590*/  STS [R0.X4+0x4000], R10 ;  /* 0x0040000a00007388 */ /* 0x0043e80000004800 */
[----:B---3--:R-:W-:Y:S04]  /*05a0*/  STS [R0.X4+0x4400], R20 ;  /* 0x0044001400007388 */ /* 0x008fe80000004800 */
[----:B----4-:R2:W-:Y:S04]  /*05b0*/  STS [R0.X4+0x4800], R22 ;  /* 0x0048001600007388 */ /* 0x0105e80000004800 */
[----:B-----5:R3:W-:Y:S04]  /*05c0*/  STS [R0.X4+0x4c00], R24 ;  /* 0x004c001800007388 */ /* 0x0207e80000004800 */
[----:B------:R4:W-:Y:S04]  /*05d0*/  STS [R0.X4+0x5000], R26 ;  /* 0x0050001a00007388 */ /* 0x0009e80000004800 */
[----:B------:R2:W-:Y:S04]  /*05e0*/  STS [R0.X4+0x5400], R28 ;  /* 0x0054001c00007388 */ /* 0x0005e80000004800 */
[----:B------:R0:W-:Y:S04]  /*05f0*/  STS [R0.X4+0x5800], R30 ;  /* 0x0058001e00007388 */ /* 0x0001e80000004800 */
[----:B------:R0:W-:Y:S04]  /*0600*/  STS [R0.X4+0x5c00], R32 ;  /* 0x005c002000007388 */ /* 0x0001e80000004800 */
[----:B------:R0:W-:Y:S04]  /*0610*/  STS [R0.X4+0x6000], R34 ;  /* 0x0060002200007388 */ /* 0x0001e80000004800 */
[----:B------:R0:W-:Y:S04]  /*0620*/  STS [R0.X4+0x6400], R44 ;  /* 0x0064002c00007388 */ /* 0x0001e80000004800 */
[----:B------:R0:W-:Y:S04]  /*0630*/  STS [R0.X4+0x6800], R46 ;  /* 0x0068002e00007388 */ /* 0x0001e80000004800 */
[----:B-1----:R1:W5:Y:S04]  /*0640*/  LDG.E.CONSTANT R10, [R4.64+0xc400] ;  /* 0x00c40008040a7981 */ /* 0x002368000c1e9900 */
[----:B--2---:R1:W2:Y:S04]  /*0650*/  LDG.E.CONSTANT R22, [R4.64+0x18800] ;  /* 0x0188000804167981 */ /* 0x0042a8000c1e9900 */
[----:B---3--:R1:W3:Y:S04]  /*0660*/  LDG.E.CONSTANT R24, [R4.64+0x24c00] ;  /* 0x024c000804187981 */ /* 0x0082e8000c1e9900 */
[----:B----4-:R1:W4:Y:S04]  /*0670*/  LDG.E.CONSTANT R26, [R4.64+0x31000] ;  /* 0x03100008041a7981 */ /* 0x010328000c1e9900 */
[----:B------:R1:W4:Y:S04]  /*0680*/  LDG.E.CONSTANT R28, [R4.64+0x3d400] ;  /* 0x03d40008041c7981 */ /* 0x000328000c1e9900 */
[----:B0-----:R1:W4:Y:S04]  /*0690*/  LDG.E.CONSTANT R30, [R4.64+0x49800] ;  /* 0x04980008041e7981 */ /* 0x001328000c1e9900 */
[----:B------:R1:W4:Y:S04]  /*06a0*/  LDG.E.CONSTANT R32, [R4.64+0x55c00] ;  /* 0x055c000804207981 */ /* 0x000328000c1e9900 */
[----:B------:R1:W4:Y:S04]  /*06b0*/  LDG.E.CONSTANT R34, [R4.64+0x62000] ;  /* 0x0620000804227981 */ /* 0x000328000c1e9900 */
[----:B------:R1:W4:Y:S04]  /*06c0*/  LDG.E.CONSTANT R44, [R4.64+0x6e400] ;  /* 0x06e40008042c7981 */ /* 0x000328000c1e9900 */
[----:B------:R1:W4:Y:S04]  /*06d0*/  LDG.E.CONSTANT R46, [R4.64+0x7a800] ;  /* 0x07a80008042e7981 */ /* 0x000328000c1e9900 */
[----:B------:R1:W4:Y:S04]  /*06e0*/  LDG.E.CONSTANT R20, [R4.64+0xab800] ;  /* 0x0ab8000804147981 */ /* 0x000328000c1e9900 */
[----:B------:R0:W-:Y:S01]  /*06f0*/  STS [R0.X4+0xbc00], R2 ;  /* 0x00bc000200007388 */ /* 0x0001e20000004800 */
[----:B-1----:R-:W-:-:S02]  /*0700*/  SHF.L.U32 R5, R0, 0x2, RZ ;  /* 0x0000000200057819 */ /* 0x002fc400000006ff */
[C---:B0-----:R-:W-:Y:S02]  /*0710*/  SHF.L.U32 R2, R0.reuse, 0x1, RZ ;  /* 0x0000000100027819 */ /* 0x041fe400000006ff */
[----:B------:R-:W-:Y:S02]  /*0720*/  SHF.L.U32 R4, R0, 0x3, RZ ;  /* 0x0000000300047819 */ /* 0x000fe400000006ff */
[----:B------:R-:W-:Y:S02]  /*0730*/  LOP3.LUT R2, R2, 0x6, RZ, 0xc0, !PT ;  /* 0x0000000602027812 */ /* 0x000fe400078ec0ff */
[----:B------:R-:W-:Y:S02]  /*0740*/  LOP3.LUT R4, R4, 0x3fffff80, RZ, 0xc0, !PT ;  /* 0x3fffff8004047812 */ /* 0x000fe400078ec0ff */
[----:B------:R-:W-:Y:S01]  /*0750*/  LOP3.LUT R5, R2, 0x30, R5, 0xf8, !PT ;  /* 0x0000003002057812 */ /* 0x000fe200078ef805 */
[----:B------:R-:W-:Y:S04]  /*0760*/  STS [R0.X4+0x6c00], R9 ;  /* 0x006c000900007388 */ /* 0x000fe80000004800 */
[----:B------:R-:W-:Y:S04]  /*0770*/  STS [R0.X4+0x7000], R11 ;  /* 0x0070000b00007388 */ /* 0x000fe80000004800 */
[----:B------:R0:W-:Y:S04]  /*0780*/  STS [R0.X4+0x7400], R15 ;  /* 0x0074000f00007388 */ /* 0x0001e80000004800 */
[----:B------:R-:W-:Y:S04]  /*0790*/  STS [R0.X4+0x7800], R21 ;  /* 0x0078001500007388 */ /* 0x000fe80000004800 */
        /* <DEDUP_REMOVED lines=16> */
[----:B------:R-:W-:Y:S04]  /*08a0*/  STS [R0.X4], R8 ;  /* 0x0000000800007388 */ /* 0x000fe80000004800 */
[----:B------:R-:W-:Y:S04]  /*08b0*/  STS [R0.X4+0x2c00], R48 ;  /* 0x002c003000007388 */ /* 0x000fe80000004800 */
[----:B------:R-:W-:Y:S04]  /*08c0*/  STS [R0.X4+0x3000], R50 ;  /* 0x0030003200007388 */ /* 0x000fe80000004800 */
[----:B------:R-:W-:Y:S04]  /*08d0*/  STS [R0.X4+0x3400], R52 ;  /* 0x0034003400007388 */ /* 0x000fe80000004800 */
[----:B------:R-:W-:Y:S01]  /*08e0*/  STS [R0.X4+0x3c00], R58 ;  /* 0x003c003a00007388 */ /* 0x000fe20000004800 */
[----:B0-----:R-:W-:-:S03]  /*08f0*/  LOP3.LUT R15, R5, 0x40, RZ, 0xfc, !PT ;  /* 0x00000040050f7812 */ /* 0x001fc600078efcff */
[----:B-----5:R-:W-:Y:S04]  /*0900*/  STS [R0.X4+0x400], R10 ;  /* 0x0004000a00007388 */ /* 0x020fe80000004800 */
[----:B--2---:R-:W-:Y:S04]  /*0910*/  STS [R0.X4+0x800], R22 ;  /* 0x0008001600007388 */ /* 0x004fe80000004800 */
[----:B---3--:R-:W-:Y:S04]  /*0920*/  STS [R0.X4+0xc00], R24 ;  /* 0x000c001800007388 */ /* 0x008fe80000004800 */
[----:B----4-:R-:W-:Y:S04]  /*0930*/  STS [R0.X4+0x1000], R26 ;  /* 0x0010001a00007388 */ /* 0x010fe80000004800 */
[----:B------:R-:W-:Y:S04]  /*0940*/  STS [R0.X4+0x1400], R28 ;  /* 0x0014001c00007388 */ /* 0x000fe80000004800 */
[----:B------:R-:W-:Y:S04]  /*0950*/  STS [R0.X4+0x1800], R30 ;  /* 0x0018001e00007388 */ /* 0x000fe80000004800 */
[----:B------:R-:W-:Y:S04]  /*0960*/  STS [R0.X4+0x1c00], R32 ;  /* 0x001c002000007388 */ /* 0x000fe80000004800 */
[----:B------:R-:W-:Y:S04]  /*0970*/  STS [R0.X4+0x2000], R34 ;  /* 0x0020002200007388 */ /* 0x000fe80000004800 */
[----:B------:R-:W-:Y:S04]  /*0980*/  STS [R0.X4+0x2400], R44 ;  /* 0x0024002c00007388 */ /* 0x000fe80000004800 */
[----:B------:R-:W-:Y:S04]  /*0990*/  STS [R0.X4+0x2800], R46 ;  /* 0x0028002e00007388 */ /* 0x000fe80000004800 */
[----:B------:R-:W-:Y:S04]  /*09a0*/  STS [R0.X4+0x3800], R20 ;  /* 0x0038001400007388 */ /* 0x000fe80000004800 */
[----:B------:R-:W-:Y:S06]  /*09b0*/  BAR.SYNC 0x0 ;  /* 0x0000000000007b1d */ /* 0x000fec0000000000 */
[----:B------:R-:W-:Y:S04]  /*09c0*/  LDS.64 R50, [R5.X4] ;  /* 0x0000000005327984 */ /* 0x000fe80000004a00 */
[----:B------:R-:W0:Y:S04]  /*09d0*/  LDS.128 R24, [R4.X4+0x4000] ;  /* 0x0040000004187984 */ /* 0x000e280000004c00 */
[----:B------:R-:W1:Y:S04]  /*09e0*/  LDS.64 R48, [R5.X4+0x20] ;  /* 0x0000200005307984 */ /* 0x000e680000004a00 */
[----:B------:R-:W2:Y:S04]  /*09f0*/  LDS.128 R8, [R4.X4+0x6000] ;  /* 0x0060000004087984 */ /* 0x000ea80000004c00 */
[----:B------:R-:W3:Y:S04]  /*0a00*/  LDS.128 R44, [R4.X4+0x8000] ;  /* 0x00800000042c7984 */ /* 0x000ee80000004c00 */
[----:B------:R-:W4:Y:S04]  /*0a10*/  LDS.64 R32, [R15.X4] ;  /* 0x000000000f207984 */ /* 0x000f280000004a00 */
[----:B------:R-:W5:Y:S04]  /*0a20*/  LDS.128 R20, [R4.X4+0xa000] ;  /* 0x00a0000004147984 */ /* 0x000f680000004c00 */
[----:B------:R-:W4:Y:S01]  /*0a30*/  LDS.64 R34, [R15.X4+0x20] ;  /* 0x000020000f227984 */ /* 0x000f220000004a00 */
[----:B0-----:R-:W-:-:S02]  /*0a40*/  FFMA R59, R50, R24, R19 ;  /* 0x00000018323b7223 */ /* 0x001fc40000000013 */
[-C--:B-1----:R-:W-:Y:S02]  /*0a50*/  FFMA R28, R24, R49.reuse, R16 ;  /* 0x00000031181c7223 */ /* 0x082fe40000000010 */
[----:B--2---:R-:W-:Y:S02]  /*0a60*/  FFMA R63, R50, R8, R17 ;  /* 0x00000008323f7223 */ /* 0x004fe40000000011 */
[----:B------:R-:W-:Y:S02]  /*0a70*/  FFMA R74, R8, R49, R18 ;  /* 0x00000031084a7223 */ /* 0x000fe40000000012 */
[----:B------:R-:W0:Y:S01]  /*0a80*/  LDS.128 R16, [R4.X4+0x4100] ;  /* 0x0041000004107984 */ /* 0x000e220000004c00 */
[CC--:B------:R-:W-:Y:S02]  /*0a90*/  FFMA R30, R24.reuse, R51.reuse, R12 ;  /* 0x00000033181e7223 */ /* 0x0c0fe4000000000c */
[----:B------:R-:W-:Y:S02]  /*0aa0*/  FFMA R53, R24, R48, R13 ;  /* 0x0000003018357223 */ /* 0x000fe4000000000d */
[----:B------:R-:W-:-:S02]  /*0ab0*/  FFMA R58, R8, R51, R14 ;  /* 0x00000033083a7223 */ /* 0x000fc4000000000e */
[----:B---3--:R-:W-:Y:S01]  /*0ac0*/  FFMA R41, R50, R44, R41 ;  /* 0x0000002c32297223 */ /* 0x008fe20000000029 */
[----:B------:R-:W1:Y:S01]  /*0ad0*/  LDS.128 R12, [R4.X4+0x6100] ;  /* 0x00610000040c7984 */ /* 0x000e620000004c00 */
[C---:B------:R-:W-:Y:S02]  /*0ae0*/  FFMA R40, R44.reuse, R51, R40 ;  /* 0x000000332c287223 */ /* 0x040fe40000000028 */
[C---:B------:R-:W-:Y:S02]  /*0af0*/  FFMA R73, R44.reuse, R48, R65 ;  /* 0x000000302c497223 */ /* 0x040fe40000000041 */
[----:B------:R-:W-:Y:S02]  /*0b00*/  FFMA R76, R44, R49, R42 ;  /* 0x000000312c4c7223 */ /* 0x000fe4000000002a */
[----:B----4-:R-:W-:Y:S02]  /*0b10*/  FFMA R65, R32, R45, R41 ;  /* 0x0000002d20417223 */ /* 0x010fe40000000029 */
[----:B------:R-:W-:-:S02]  /*0b20*/  FFMA R44, R45, R33, R40 ;  /* 0x000000212d2c7223 */ /* 0x000fc40000000028 */
[----:B------:R-:W-:Y:S01]  /*0b30*/  FFMA R29, R8, R48, R29 ;  /* 0x00000030081d7223 */ /* 0x000fe2000000001d */
[----:B------:R-:W2:Y:S01]  /*0b40*/  LDS.128 R40, [R4.X4+0x8100] ;  /* 0x0081000004287984 */ /* 0x000ea20000004c00 */
[----:B------:R-:W-:Y:S01]  /*0b50*/  LOP3.LUT R8, R5, 0x80, RZ, 0xfc, !PT ;  /* 0x0000008005087812 */ /* 0x000fe200078efcff */
[----:B-----5:R-:W-:Y:S02]  /*0b60*/  FFMA R69, R50, R20, R37 ;  /* 0x0000001432457223 */ /* 0x020fe40000000025 */
[C---:B------:R-:W-:Y:S02]  /*0b70*/  FFMA R77, R20.reuse, R48, R39 ;  /* 0x00000030144d7223 */ /* 0x040fe40000000027 */
[C---:B------:R-:W-:Y:S02]  /*0b80*/  FFMA R52, R20.reuse, R51, R36 ;  /* 0x0000003314347223 */ /* 0x040fe40000000024 */
[----:B------:R-:W-:Y:S02]  /*0b90*/  FFMA R68, R20, R49, R38 ;  /* 0x0000003114447223 */ /* 0x000fe40000000026 */
[----:B------:R-:W-:Y:S01]  /*0ba0*/  FFMA R59, R32, R25, R59 ;  /* 0x00000019203b7223 */ /* 0x000fe2000000003b */
[----:B------:R-:W3:Y:S01]  /*0bb0*/  LDS.128 R36, [R4.X4+0xa100] ;  /* 0x00a1000004247984 */ /* 0x000ee20000004c00 */
[----:B------:R-:W-:-:S02]  /*0bc0*/  FFMA R30, R25, R33, R30 ;  /* 0x00000021191e7223 */ /* 0x000fc4000000001e */
[----:B------:R-:W-:Y:S02]  /*0bd0*/  FFMA R53, R34, R25, R53 ;  /* 0x0000001922357223 */ /* 0x000fe40000000035 */
[----:B------:R-:W-:Y:S02]  /*0be0*/  FFMA R28, R25, R35, R28 ;  /* 0x00000023191c7223 */ /* 0x000fe4000000001c */
[----:B------:R-:W4:Y:S01]  /*0bf0*/  LDS.64 R24, [R8.X4] ;  /* 0x0000000008187984 */ /* 0x000f220000004a00 */
[-C--:B0-----:R-:W-:Y:S02]  /*0c00*/  FFMA R71, R50, R16.reuse, R71 ;  /* 0x0000001032477223 */ /* 0x081fe40000000047 */
[----:B------:R-:W-:Y:S02]  /*0c10*/  FFMA R31, R48, R16, R31 ;  /* 0x00000010301f7223 */ /* 0x000fe4000000001f */
[C---:B------:R-:W-:Y:S02]  /*0c20*/  FFMA R60, R16.reuse, R51, R60 ;  /* 0x00000033103c7223 */ /* 0x040fe4000000003c */
[----:B------:R-:W-:-:S02]  /*0c30*/  FFMA R64, R16, R49, R64 ;  /* 0x0000003110407223 */ /* 0x000fc40000000040 */
[----:B------:R-:W-:Y:S02]  /*0c40*/  FFMA R63, R32, R9, R63 ;  /* 0x00000009203f7223 */ /* 0x000fe4000000003f */
[C---:B------:R-:W-:Y:S02]  /*0c50*/  FFMA R58, R9.reuse, R33, R58 ;  /* 0x00000021093a7223 */ /* 0x040fe4000000003a */
[----:B------:R-:W-:Y:S02]  /*0c60*/  FFMA R29, R34, R9, R29 ;  /* 0x00000009221d7223 */ /* 0x000fe4000000001d */
[----:B------:R-:W-:Y:S02]  /*0c70*/  FFMA R74, R9, R35, R74 ;  /* 0x00000023094a7223 */ /* 0x000fe4000000004a */
[-C--:B------:R-:W-:Y:S02]  /*0c80*/  FFMA R71, R32, R17.reuse, R71 ;  /* 0x0000001120477223 */ /* 0x080fe40000000047 */
[----:B------:R-:W-:-:S02]  /*0c90*/  FFMA R31, R34, R17, R31 ;  /* 0x00000011221f7223 */ /* 0x000fc4000000001f */
[-C--:B------:R-:W-:Y:S02]  /*0ca0*/  FFMA R60, R33, R17.reuse, R60 ;  /* 0x00000011213c7223 */ /* 0x080fe4000000003c */
[----:B------:R-:W-:Y:S02]  /*0cb0*/  FFMA R64, R35, R17, R64 ;  /* 0x0000001123407223 */ /* 0x000fe40000000040 */
[-C--:B-1----:R-:W-:Y:S01]  /*0cc0*/  FFMA R61, R50, R12.reuse, R61 ;  /* 0x0000000c323d7223 */ /* 0x082fe2000000003d */
[----:B------:R-:W0:Y:S01]  /*0cd0*/  LDS.64 R16, [R8.X4+0x20] ;  /* 0x0000200008107984 */ /* 0x000e220000004a00 */
[----:B------:R-:W-:Y:S02]  /*0ce0*/  FFMA R9, R48, R12, R75 ;  /* 0x0000000c30097223 */ /* 0x000fe4000000004b */
[C---:B------:R-:W-:Y:S02]  /*0cf0*/  FFMA R62, R12.reuse, R51, R62 ;  /* 0x000000330c3e7223 */ /* 0x040fe4000000003e */
[----:B------:R-:W-:-:S02]  /*0d00*/  FFMA R66, R12, R49, R66 ;  /* 0x000000310c427223 */ /* 0x000fc40000000042 */
[-C--:B------:R-:W-:Y:S02]  /*0d10*/  FFMA R75, R32, R13.reuse, R61 ;  /* 0x0000000d204b7223 */ /* 0x080fe4000000003d */
[-C--:B------:R-:W-:Y:S02]  /*0d20*/  FFMA R61, R34, R13.reuse, R9 ;  /* 0x0000000d223d7223 */ /* 0x080fe40000000009 */
[-C--:B------:R-:W-:Y:S02]  /*0d30*/  FFMA R12, R33, R13.reuse, R62 ;  /* 0x0000000d210c7223 */ /* 0x080fe4000000003e */
[----:B------:R-:W-:Y:S01]  /*0d40*/  FFMA R66, R35, R13, R66 ;  /* 0x0000000d23427223 */ /* 0x000fe20000000042 */
[----:B------:R-:W-:Y:S01]  /*0d50*/  LOP3.LUT R13, R5, 0xc0, RZ, 0xfc, !PT ;  /* 0x000000c0050d7812 */ /* 0x000fe200078efcff */
[----:B--2---:R-:W-:Y:S02]  /*0d60*/  FFMA R55, R50, R40, R55 ;  /* 0x0000002832377223 */ /* 0x004fe40000000037 */
[----:B------:R-:W-:-:S02]  /*0d70*/  FFMA R73, R34, R45, R73 ;  /* 0x0000002d22497223 */ /* 0x000fc40000000049 */
[----:B------:R-:W-:Y:S01]  /*0d80*/  FFMA R76, R45, R35, R76 ;  /* 0x000000232d4c7223 */ /* 0x000fe2000000004c */
[----:B------:R-:W1:Y:S01]  /*0d90*/  LDS.64 R8, [R13.X4] ;  /* 0x000000000d087984 */ /* 0x000e620000004a00 */
[----:B------:R-:W-:Y:S02]  /*0da0*/  FFMA R45, R48, R40, R67 ;  /* 0x00000028302d7223 */ /* 0x000fe40000000043 */
[----:B------:R-:W-:Y:S02]  /*0db0*/  FFMA R67, R32, R41, R55 ;  /* 0x0000002920437223 */ /* 0x000fe40000000037 */
[----:B---3--:R-:W-:Y:S02]  /*0dc0*/  FFMA R55, R48, R36, R57 ;  /* 0x0000002430377223 */ /* 0x008fe40000000039 */
[----:B----4-:R-:W-:Y:S02]  /*0dd0*/  FFMA R48, R14, R25, R12 ;  /* 0x000000190e307223 */ /* 0x010fe4000000000c */
[----:B------:R-:W2:Y:S01]  /*0de0*/  LDS.64 R12, [R13.X4+0x20] ;  /* 0x000020000d0c7984 */ /* 0x000ea20000004a00 */
[----:B------:R-:W-:-:S02]  /*0df0*/  FFMA R56, R40, R51, R56 ;  /* 0x0000003328387223 */ /* 0x000fc40000000038 */
[----:B------:R-:W-:Y:S02]  /*0e00*/  FFMA R7, R50, R36, R7 ;  /* 0x0000002432077223 */ /* 0x000fe40000000007 */
[----:B------:R-:W-:Y:S02]  /*0e10*/  FFMA R40, R40, R49, R72 ;  /* 0x0000003128287223 */ /* 0x000fe40000000048 */
[----:B------:R-:W-:Y:S02]  /*0e20*/  FFMA R72, R33, R41, R56 ;  /* 0x0000002921487223 */ /* 0x000fe40000000038 */
[C---:B------:R-:W-:Y:S02]  /*0e30*/  FFMA R54, R36.reuse, R51, R54 ;  /* 0x0000003324367223 */ /* 0x040fe40000000036 */
[----:B------:R-:W-:Y:S02]  /*0e40*/  FFMA R56, R36, R49, R70 ;  /* 0x0000003124387223 */ /* 0x000fe40000000046 */
[----:B------:R-:W-:-:S02]  /*0e50*/  FFMA R49, R32, R37, R7 ;  /* 0x0000002520317223 */ /* 0x000fc40000000007 */
[----:B------:R-:W-:Y:S02]  /*0e60*/  FFMA R69, R32, R21, R69 ;  /* 0x0000001520457223 */ /* 0x000fe40000000045 */
[----:B------:R-:W-:Y:S02]  /*0e70*/  FFMA R52, R21, R33, R52 ;  /* 0x0000002115347223 */ /* 0x000fe40000000034 */
[----:B------:R-:W-:Y:S02]  /*0e80*/  FFMA R45, R34, R41, R45 ;  /* 0x00000029222d7223 */ /* 0x000fe4000000002d */
[-C--:B------:R-:W-:Y:S02]  /*0e90*/  FFMA R7, R24, R18.reuse, R71 ;  /* 0x0000001218077223 */ /* 0x080fe40000000047 */
[----:B------:R-:W-:Y:S02]  /*0ea0*/  FFMA R50, R18, R25, R60 ;  /* 0x0000001912327223 */ /* 0x000fe4000000003c */
[----:B0-----:R-:W-:-:S02]  /*0eb0*/  FFMA R62, R16, R18, R31 ;  /* 0x00000012103e7223 */ /* 0x001fc4000000001f */
[----:B------:R-:W-:Y:S01]  /*0ec0*/  FFMA R64, R18, R17, R64 ;  /* 0x0000001112407223 */ /* 0x000fe20000000040 */
[----:B------:R-:W-:Y:S01]  /*0ed0*/  LOP3.LUT R18, R5, 0x100, RZ, 0xfc, !PT ;  /* 0x0000010005127812 */ /* 0x000fe200078efcff */
[C---:B------:R-:W-:Y:S02]  /*0ee0*/  FFMA R77, R34.reuse, R21, R77 ;  /* 0x00000015224d7223 */ /* 0x040fe4000000004d */
[----:B------:R-:W-:Y:S02]  /*0ef0*/  FFMA R68, R21, R35, R68 ;  /* 0x0000002315447223 */ /* 0x000fe40000000044 */
[-C--:B------:R-:W-:Y:S02]  /*0f00*/  FFMA R70, R33, R37.reuse, R54 ;  /* 0x0000002521467223 */ /* 0x080fe40000000036 */
[-C--:B------:R-:W-:Y:S02]  /*0f10*/  FFMA R55, R34, R37.reuse, R55 ;  /* 0x0000002522377223 */ /* 0x080fe40000000037 */
[----:B------:R-:W-:-:S02]  /*0f20*/  FFMA R56, R35, R37, R56 ;  /* 0x0000002523387223 */ /* 0x000fc40000000038 */
[C---:B------:R-:W-:Y:S02]  /*0f30*/  FFMA R54, R24.reuse, R26, R59 ;  /* 0x0000001a18367223 */ /* 0x040fe4000000003b */
[C---:B------:R-:W-:Y:S02]  /*0f40*/  FFMA R63, R24.reuse, R10, R63 ;  /* 0x0000000a183f7223 */ /* 0x040fe4000000003f */
[C---:B------:R-:W-:Y:S02]  /*0f50*/  FFMA R21, R24.reuse, R46, R65 ;  /* 0x0000002e18157223 */ /* 0x040fe40000000041 */
[C---:B------:R-:W-:Y:S02]  /*0f60*/  FFMA R37, R24.reuse, R22, R69 ;  /* 0x0000001618257223 */ /* 0x040fe40000000045 */
[C---:B------:R-:W-:Y:S02]  /*0f70*/  FFMA R51, R24.reuse, R14, R75 ;  /* 0x0000000e18337223 */ /* 0x040fe4000000004b */
[----:B------:R-:W-:-:S02]  /*0f80*/  FFMA R57, R24, R42, R67 ;  /* 0x0000002a18397223 */ /* 0x000fc40000000043 */
[----:B------:R-:W-:Y:S02]  /*0f90*/  FFMA R59, R24, R38, R49 ;  /* 0x00000026183b7223 */ /* 0x000fe40000000031 */
[----:B------:R-:W-:Y:S02]  /*0fa0*/  FFMA R41, R35, R41, R40 ;  /* 0x0000002923297223 */ /* 0x000fe40000000028 */
[-C--:B------:R-:W-:Y:S01]  /*0fb0*/  FFMA R49, R26, R25.reuse, R30 ;  /* 0x000000191a317223 */ /* 0x080fe2000000001e */
[----:B------:R-:W-:Y:S01]  /*0fc0*/  LDS.128 R32, [R4.X4+0x4010] ;  /* 0x0040100004207984 */ /* 0x000fe20000004c00 */
[-C--:B------:R-:W-:Y:S02]  /*0fd0*/  FFMA R58, R10, R25.reuse, R58 ;  /* 0x000000190a3a7223 */ /* 0x080fe4000000003a */
[-C--:B------:R-:W-:Y:S02]  /*0fe0*/  FFMA R20, R46, R25.reuse, R44 ;  /* 0x000000192e147223 */ /* 0x080fe4000000002c */
[----:B------:R-:W-:-:S02]  /*0ff0*/  FFMA R36, R22, R25, R52 ;  /* 0x0000001916247223 */ /* 0x000fc40000000034 */
[-C--:B------:R-:W-:Y:S02]  /*1000*/  FFMA R72, R42, R25.reuse, R72 ;  /* 0x000000192a487223 */ /* 0x080fe40000000048 */
[----:B------:R-:W-:Y:S02]  /*1010*/  FFMA R70, R38, R25, R70 ;  /* 0x0000001926467223 */ /* 0x000fe40000000046 */
[C---:B------:R-:W-:Y:S02]  /*1020*/  FFMA R24, R16.reuse, R26, R53 ;  /* 0x0000001a10187223 */ /* 0x040fe40000000035 */
[----:B------:R-:W-:Y:S01]  /*1030*/  FFMA R77, R16, R22, R77 ;  /* 0x00000016104d7223 */ /* 0x000fe2000000004d */
[----:B------:R-:W-:Y:S01]  /*1040*/  LDS.64 R52, [R18.X4+0x20] ;  /* 0x0000200012347984 */ /* 0x000fe20000004a00 */
[----:B------:R-:W-:Y:S01]  /*1050*/  FFMA R68, R22, R17, R68 ;  /* 0x0000001116447223 */ /* 0x000fe20000000044 */
[----:B------:R-:W-:Y:S01]  /*1060*/  LOP3.LUT R22, R5, 0x140, RZ, 0xfc, !PT ;  /* 0x0000014005167812 */ /* 0x000fe200078efcff */
[----:B------:R-:W-:-:S02]  /*1070*/  FFMA R60, R16, R42, R45 ;  /* 0x0000002a103c7223 */ /* 0x000fc4000000002d */
[-C--:B------:R-:W-:Y:S01]  /*1080*/  FFMA R26, R26, R17.reuse, R28 ;  /* 0x000000111a1a7223 */ /* 0x080fe2000000001c */
[----:B------:R0:W3:Y:S01]  /*1090*/  LDS.64 R44, [R18.X4] ;  /* 0x00000000122c7984 */ /* 0x0000e20000004a00 */
[C---:B------:R-:W-:Y:S02]  /*10a0*/  FFMA R25, R16.reuse, R10, R29 ;  /* 0x0000000a10197223 */ /* 0x040fe4000000001d */
[----:B------:R-:W-:Y:S01]  /*10b0*/  FFMA R61, R16, R14, R61 ;  /* 0x0000000e103d7223 */ /* 0x000fe2000000003d */
[----:B------:R-:W4:Y:S01]  /*10c0*/  LDS.128 R28, [R4.X4+0x6010] ;  /* 0x00601000041c7984 */ /* 0x000f220000004c00 */
[-C--:B------:R-:W-:Y:S02]  /*10d0*/  FFMA R66, R14, R17.reuse, R66 ;  /* 0x000000110e427223 */ /* 0x080fe40000000042 */
[----:B------:R-:W-:Y:S02]  /*10e0*/  FFMA R74, R10, R17, R74 ;  /* 0x000000110a4a7223 */ /* 0x000fe4000000004a */
[----:B------:R-:W-:-:S02]  /*10f0*/  FFMA R73, R16, R46, R73 ;  /* 0x0000002e10497223 */ /* 0x000fc40000000049 */
[-C--:B------:R-:W-:Y:S02]  /*1100*/  FFMA R76, R46, R17.reuse, R76 ;  /* 0x000000112e4c7223 */ /* 0x080fe4000000004c */
[-C--:B------:R-:W-:Y:S02]  /*1110*/  FFMA R14, R42, R17.reuse, R41 ;  /* 0x000000112a0e7223 */ /* 0x080fe40000000029 */
[----:B------:R-:W-:Y:S01]  /*1120*/  FFMA R56, R38, R17, R56 ;  /* 0x0000001126387223 */ /* 0x000fe20000000038 */
[----:B------:R-:W5:Y:S01]  /*1130*/  LDS.64 R40, [R22.X4] ;  /* 0x0000000016287984 */ /* 0x000f620000004a00 */
[----:B------:R-:W-:Y:S02]  /*1140*/  FFMA R16, R16, R38, R55 ;  /* 0x0000002610107223 */ /* 0x000fe40000000037 */
[C---:B-1----:R-:W-:Y:S02]  /*1150*/  FFMA R17, R8.reuse, R27, R54 ;  /* 0x0000001b08117223 */ /* 0x042fe40000000036 */
[C---:B------:R-:W-:Y:S01]  /*1160*/  FFMA R63, R8.reuse, R11, R63 ;  /* 0x0000000b083f7223 */ /* 0x040fe2000000003f */
[----:B------:R1:W4:Y:S01]  /*1170*/  LDS.64 R54, [R22.X4+0x20] ;  /* 0x0000200016367984 */ /* 0x0003220000004a00 */
[----:B------:R-:W-:-:S02]  /*1180*/  FFMA R21, R8, R47, R21 ;  /* 0x0000002f08157223 */ /* 0x000fc40000000015 */
[C---:B------:R-:W-:Y:S02]  /*1190*/  FFMA R37, R8.reuse, R23, R37 ;  /* 0x0000001708257223 */ /* 0x040fe40000000025 */
[C---:B------:R-:W-:Y:S02]  /*11a0*/  FFMA R7, R8.reuse, R19, R7 ;  /* 0x0000001308077223 */ /* 0x040fe40000000007 */
[C---:B------:R-:W-:Y:S02]  /*11b0*/  FFMA R10, R8.reuse, R15, R51 ;  /* 0x0000000f080a7223 */ /* 0x040fe40000000033 */
[C---:B------:R-:W-:Y:S02]  /*11c0*/  FFMA R57, R8.reuse, R43, R57 ;  /* 0x0000002b08397223 */ /* 0x040fe40000000039 */
[----:B------:R-:W-:Y:S02]  /*11d0*/  FFMA R59, R8, R39, R59 ;  /* 0x00000027083b7223 */ /* 0x000fe4000000003b */
[----:B0-----:R-:W-:-:S02]  /*11e0*/  FFMA R18, R27, R9, R49 ;  /* 0x000000091b127223 */ /* 0x001fc40000000031 */
[-C--:B------:R-:W-:Y:S02]  /*11f0*/  FFMA R42, R19, R9.reuse, R50 ;  /* 0x00000009132a7223 */ /* 0x080fe40000000032 */
[----:B------:R-:W-:Y:S02]  /*1200*/  FFMA R8, R15, R9, R48 ;  /* 0x000000090f087223 */ /* 0x000fe40000000030 */
[C---:B--2---:R-:W-:Y:S01]  /*1210*/  FFMA R65, R12.reuse, R27, R24 ;  /* 0x0000001b0c417223 */ /* 0x044fe20000000018 */
[----:B------:R-:W0:Y:S01]  /*1220*/  LDS.128 R48, [R4.X4+0x8010] ;  /* 0x0080100004307984 */ /* 0x000e220000004c00 */
[----:B------:R-:W-:Y:S02]  /*1230*/  FFMA R67, R27, R13, R26 ;  /* 0x0000000d1b437223 */ /* 0x000fe4000000001a */
[----:B------:R-:W-:Y:S02]  /*1240*/  FFMA R69, R12, R11, R25 ;  /* 0x0000000b0c457223 */ /* 0x000fe40000000019 */
[----:B------:R-:W2:Y:S01]  /*1250*/  LDS.128 R24, [R4.X4+0xa010] ;  /* 0x00a0100004187984 */ /* 0x000ea20000004c00 */
[----:B------:R-:W-:-:S02]  /*1260*/  FFMA R20, R47, R9, R20 ;  /* 0x000000092f147223 */ /* 0x000fc40000000014 */
[C---:B------:R-:W-:Y:S02]  /*1270*/  FFMA R73, R12.reuse, R47, R73 ;  /* 0x0000002f0c497223 */ /* 0x040fe40000000049 */
[----:B-1----:R-:W-:Y:S02]  /*1280*/  FFMA R22, R47, R13, R76 ;  /* 0x0000000d2f167223 */ /* 0x002fe4000000004c */
[----:B------:R-:W-:Y:S02]  /*1290*/  FFMA R47, R12, R39, R16 ;  /* 0x000000270c2f7223 */ /* 0x000fe40000000010 */
[----:B---3--:R-:W-:Y:S02]  /*12a0*/  FFMA R17, R44, R32, R17 ;  /* 0x000000202c117223 */ /* 0x008fe40000000011 */
[C---:B------:R-:W-:Y:S02]  /*12b0*/  FFMA R18, R32.reuse, R45, R18 ;  /* 0x0000002d20127223 */ /* 0x040fe40000000012 */
[----:B------:R-:W-:-:S02]  /*12c0*/  FFMA R65, R32, R52, R65 ;  /* 0x0000003420417223 */ /* 0x000fc40000000041 */
[----:B------:R-:W-:Y:S02]  /*12d0*/  FFMA R32, R32, R53, R67 ;  /* 0x0000003520207223 */ /* 0x000fe40000000043 */
[----:B----4-:R-:W-:Y:S02]  /*12e0*/  FFMA R16, R44, R28, R63 ;  /* 0x0000001c2c107223 */ /* 0x010fe4000000003f */
[-C--:B------:R-:W-:Y:S02]  /*12f0*/  FFMA R58, R11, R9.reuse, R58 ;  /* 0x000000090b3a7223 */ /* 0x080fe4000000003a */
[----:B------:R-:W-:Y:S02]  /*1300*/  FFMA R36, R23, R9, R36 ;  /* 0x0000000917247223 */ /* 0x000fe40000000024 */
[-C--:B------:R-:W-:Y:S02]  /*1310*/  FFMA R74, R11, R13.reuse, R74 ;  /* 0x0000000d0b4a7223 */ /* 0x080fe4000000004a */
[----:B------:R-:W-:-:S02]  /*1320*/  FFMA R38, R23, R13, R68 ;  /* 0x0000000d17267223 */ /* 0x000fc40000000044 */
[----:B------:R-:W-:Y:S02]  /*1330*/  FFMA R46, R43, R9, R72 ;  /* 0x000000092b2e7223 */ /* 0x000fe40000000048 */
[C---:B------:R-:W-:Y:S02]  /*1340*/  FFMA R11, R12.reuse, R43, R60 ;  /* 0x0000002b0c0b7223 */ /* 0x040fe4000000003c */
[C---:B------:R-:W-:Y:S02]  /*1350*/  FFMA R77, R12.reuse, R23, R77 ;  /* 0x000000170c4d7223 */ /* 0x040fe4000000004d */
[C---:B------:R-:W-:Y:S02]  /*1360*/  FFMA R62, R12.reuse, R19, R62 ;  /* 0x000000130c3e7223 */ /* 0x040fe4000000003e */
[----:B------:R-:W-:Y:S02]  /*1370*/  FFMA R61, R12, R15, R61 ;  /* 0x0000000f0c3d7223 */ /* 0x000fe4000000003d */
[----:B------:R-:W-:-:S02]  /*1380*/  FFMA R64, R19, R13, R64 ;  /* 0x0000000d13407223 */ /* 0x000fc40000000040 */
[-C--:B------:R-:W-:Y:S02]  /*1390*/  FFMA R66, R15, R13.reuse, R66 ;  /* 0x0000000d0f427223 */ /* 0x080fe40000000042 */
[-C--:B------:R-:W-:Y:S02]  /*13a0*/  FFMA R43, R43, R13.reuse, R14 ;  /* 0x0000000d2b2b7223 */ /* 0x080fe4000000000e */
[----:B------:R-:W-:Y:S02]  /*13b0*/  FFMA R56, R39, R13, R56 ;  /* 0x0000000d27387223 */ /* 0x000fe40000000038 */
[----:B------:R-:W1:Y:S01]  /*13c0*/  LDS.128 R12, [R4.X4+0x4110] ;  /* 0x00411000040c7984 */ /* 0x000e620000004c00 */
[----:B-----5:R-:W-:Y:S02]  /*13d0*/  FFMA R67, R40, R33, R17 ;  /* 0x0000002128437223 */ /* 0x020fe40000000011 */
[----:B------:R-:W-:Y:S02]  /*13e0*/  FFMA R63, R33, R41, R18 ;  /* 0x00000029213f7223 */ /* 0x000fe40000000012 */
[----:B------:R-:W-:-:S02]  /*13f0*/  FFMA R65, R54, R33, R65 ;  /* 0x0000002136417223 */ /* 0x000fc40000000041 */
[----:B------:R-:W-:Y:S02]  /*1400*/  FFMA R71, R33, R55, R32 ;  /* 0x0000003721477223 */ /* 0x000fe40000000020 */
[----:B------:R-:W-:Y:S02]  /*1410*/  FFMA R58, R28, R45, R58 ;  /* 0x0000002d1c3a7223 */ /* 0x000fe4000000003a */
[----:B------:R-:W-:Y:S02]  /*1420*/  FFMA R33, R40, R29, R16 ;  /* 0x0000001d28217223 */ /* 0x000fe40000000010 */
[----:B0-----:R-:W-:Y:S01]  /*1430*/  FFMA R21, R44, R48, R21 ;  /* 0x000000302c157223 */ /* 0x001fe20000000015 */
[----:B------:R-:W0:Y:S01]  /*1440*/  LDS.128 R16, [R4.X4+0x6110] ;  /* 0x0061100004107984 */ /* 0x000e220000004c00 */
[C---:B------:R-:W-:Y:S02]  /*1450*/  FFMA R75, R48.reuse, R52, R73 ;  /* 0x00000034304b7223 */ /* 0x040fe40000000049 */
[----:B------:R-:W-:-:S02]  /*1460*/  FFMA R20, R48, R45, R20 ;  /* 0x0000002d30147223 */ /* 0x000fc40000000014 */
[----:B------:R-:W-:Y:S02]  /*1470*/  FFMA R22, R48, R53, R22 ;  /* 0x0000003530167223 */ /* 0x000fe40000000016 */
[----:B--2---:R-:W-:Y:S02]  /*1480*/  FFMA R37, R44, R24, R37 ;  /* 0x000000182c257223 */ /* 0x004fe40000000025 */
[C---:B------:R-:W-:Y:S02]  /*1490*/  FFMA R36, R24.reuse, R45, R36 ;  /* 0x0000002d18247223 */ /* 0x040fe40000000024 */
[-C--:B------:R-:W-:Y:S02]  /*14a0*/  FFMA R38, R24, R53.reuse, R38 ;  /* 0x0000003518267223 */ /* 0x080fe40000000026 */
[C---:B------:R-:W-:Y:S02]  /*14b0*/  FFMA R69, R28.reuse, R52, R69 ;  /* 0x000000341c457223 */ /* 0x040fe40000000045 */
[----:B------:R-:W-:-:S02]  /*14c0*/  FFMA R74, R28, R53, R74 ;  /* 0x000000351c4a7223 */ /* 0x000fc4000000004a */
[----:B------:R-:W-:Y:S02]  /*14d0*/  FFMA R28, R29, R41, R58 ;  /* 0x000000291d1c7223 */ /* 0x000fe4000000003a */
[-C--:B------:R-:W-:Y:S02]  /*14e0*/  FFMA R73, R40, R49.reuse, R21 ;  /* 0x0000003128497223 */ /* 0x080fe40000000015 */
[----:B------:R-:W-:Y:S02]  /*14f0*/  FFMA R75, R54, R49, R75 ;  /* 0x00000031364b7223 */ /* 0x000fe4000000004b */
[----:B------:R-:W-:Y:S02]  /*1500*/  FFMA R32, R49, R41, R20 ;  /* 0x0000002931207223 */ /* 0x000fe40000000014 */
[----:B------:R-:W-:Y:S02]  /*1510*/  FFMA R48, R24, R52, R77 ;  /* 0x0000003418307223 */ /* 0x000fe4000000004d */
[----:B------:R-:W-:-:S02]  /*1520*/  FFMA R9, R39, R9, R70 ;  /* 0x0000000927097223 */ /* 0x000fc40000000046 */
[----:B------:R-:W-:Y:S02]  /*1530*/  FFMA R49, R49, R55, R22 ;  /* 0x0000003731317223 */ /* 0x000fe40000000016 */
[----:B------:R-:W-:Y:S01]  /*1540*/  FFMA R77, R40, R25, R37 ;  /* 0x00000019284d7223 */ /* 0x000fe20000000025 */
[----:B------:R-:W2:Y:S01]  /*1550*/  LDS.128 R20, [R4.X4+0x8110] ;  /* 0x0081100004147984 */ /* 0x000ea20000004c00 */
[C---:B------:R-:W-:Y:S02]  /*1560*/  FFMA R58, R25.reuse, R41, R36 ;  /* 0x00000029193a7223 */ /* 0x040fe40000000024 */
[----:B------:R-:W-:Y:S02]  /*1570*/  FFMA R60, R25, R55, R38 ;  /* 0x00000037193c7223 */ /* 0x000fe40000000026 */
[----:B------:R-:W3:Y:S01]  /*1580*/  LDS.128 R36, [R4.X4+0xa110] ;  /* 0x00a1100004247984 */ /* 0x000ee20000004c00 */
[----:B------:R-:W-:Y:S01]  /*1590*/  LOP3.LUT R68, R5, 0x180, RZ, 0xfc, !PT ;  /* 0x0000018005447812 */ /* 0x000fe200078efcff */
[----:B------:R-:W-:-:S04]  /*15a0*/  FFMA R48, R54, R25, R48 ;  /* 0x0000001936307223 */ /* 0x000fc80000000030 */
[----:B------:R-:W4:Y:S01]  /*15b0*/  LDS.64 R24, [R68.X4] ;  /* 0x0000000044187984 */ /* 0x000f220000004a00 */
[-C--:B-1----:R-:W-:Y:S02]  /*15c0*/  FFMA R7, R44, R12.reuse, R7 ;  /* 0x0000000c2c077223 */ /* 0x082fe40000000007 */
[----:B------:R-:W-:Y:S02]  /*15d0*/  FFMA R62, R52, R12, R62 ;  /* 0x0000000c343e7223 */ /* 0x000fe4000000003e */
[C---:B------:R-:W-:Y:S02]  /*15e0*/  FFMA R70, R12.reuse, R45, R42 ;  /* 0x0000002d0c467223 */ /* 0x040fe4000000002a */
[----:B------:R-:W-:Y:S02]  /*15f0*/  FFMA R12, R12, R53, R64 ;  /* 0x000000350c0c7223 */ /* 0x000fe40000000040 */
[-C--:B0-----:R-:W-:Y:S02]  /*1600*/  FFMA R10, R44, R16.reuse, R10 ;  /* 0x000000102c0a7223 */ /* 0x081fe4000000000a */
[----:B------:R-:W-:-:S02]  /*1610*/  FFMA R61, R52, R16, R61 ;  /* 0x00000010343d7223 */ /* 0x000fc4000000003d */
[----:B------:R-:W-:Y:S02]  /*1620*/  FFMA R8, R16, R45, R8 ;  /* 0x0000002d10087223 */ /* 0x000fe40000000008 */
[-C--:B------:R-:W-:Y:S02]  /*1630*/  FFMA R64, R40, R13.reuse, R7 ;  /* 0x0000000d28407223 */ /* 0x080fe40000000007 */
[----:B------:R-:W-:Y:S02]  /*1640*/  FFMA R42, R54, R13, R62 ;  /* 0x0000000d362a7223 */ /* 0x000fe4000000003e */
[----:B------:R-:W-:Y:S02]  /*1650*/  FFMA R16, R16, R53, R66 ;  /* 0x0000003510107223 */ /* 0x000fe40000000042 */
[-C--:B------:R-:W-:Y:S02]  /*1660*/  FFMA R7, R41, R13.reuse, R70 ;  /* 0x0000000d29077223 */ /* 0x080fe40000000046 */
[----:B------:R-:W-:-:S02]  /*1670*/  FFMA R62, R55, R13, R12 ;  /* 0x0000000d373e7223 */ /* 0x000fc4000000000c */
[-C--:B------:R-:W-:Y:S01]  /*1680*/  FFMA R66, R40, R17.reuse, R10 ;  /* 0x0000001128427223 */ /* 0x080fe2000000000a */
[----:B------:R4:W0:Y:S01]  /*1690*/  LDS.64 R12, [R68.X4+0x20] ;  /* 0x00002000440c7984 */ /* 0x0008220000004a00 */
[----:B------:R-:W-:Y:S02]  /*16a0*/  FFMA R8, R41, R17, R8 ;  /* 0x0000001129087223 */ /* 0x000fe40000000008 */
[-C--:B--2---:R-:W-:Y:S02]  /*16b0*/  FFMA R11, R52, R20.reuse, R11 ;  /* 0x00000014340b7223 */ /* 0x084fe4000000000b */
[-C--:B------:R-:W-:Y:S02]  /*16c0*/  FFMA R46, R20, R45.reuse, R46 ;  /* 0x0000002d142e7223 */ /* 0x080fe4000000002e */
[----:B---3--:R-:W-:Y:S01]  /*16d0*/  FFMA R10, R36, R45, R9 ;  /* 0x0000002d240a7223 */ /* 0x008fe20000000009 */
[----:B------:R-:W-:Y:S01]  /*16e0*/  LOP3.LUT R9, R5, 0x1c0, RZ, 0xfc, !PT ;  /* 0x000001c005097812 */ /* 0x000fe200078efcff */
[----:B------:R-:W-:-:S02]  /*16f0*/  FFMA R57, R44, R20, R57 ;  /* 0x000000142c397223 */ /* 0x000fc40000000039 */
[----:B------:R-:W-:Y:S02]  /*1700*/  FFMA R20, R20, R53, R43 ;  /* 0x0000003514147223 */ /* 0x000fe4000000002b */
[CC--:B------:R-:W-:Y:S02]  /*1710*/  FFMA R46, R41.reuse, R21.reuse, R46 ;  /* 0x00000015292e7223 */ /* 0x0c0fe4000000002e */
[----:B------:R-:W-:Y:S02]  /*1720*/  FFMA R43, R54, R21, R11 ;  /* 0x00000015362b7223 */ /* 0x000fe4000000000b */
[----:B------:R-:W-:Y:S02]  /*1730*/  FFMA R41, R41, R37, R10 ;  /* 0x0000002529297223 */ /* 0x000fe4000000000a */
[----:B------:R-:W1:Y:S01]  /*1740*/  LDS.64 R10, [R9.X4] ;  /* 0x00000000090a7984 */ /* 0x000e620000004a00 */
[----:B----4-:R-:W-:-:S03]  /*1750*/  FFMA R68, R18, R25, R8 ;  /* 0x0000001912447223 */ /* 0x010fc60000000008 */
[----:B------:R-:W2:Y:S01]  /*1760*/  LDS.64 R8, [R9.X4+0x20] ;  /* 0x0000200009087984 */ /* 0x000ea20000004a00 */
[-C--:B------:R-:W-:Y:S02]  /*1770*/  FFMA R47, R52, R36.reuse, R47 ;  /* 0x00000024342f7223 */ /* 0x080fe4000000002f */
[-C--:B------:R-:W-:Y:S02]  /*1780*/  FFMA R61, R54, R17.reuse, R61 ;  /* 0x00000011363d7223 */ /* 0x080fe4000000003d */
[----:B------:R-:W-:Y:S02]  /*1790*/  FFMA R59, R44, R36, R59 ;  /* 0x000000242c3b7223 */ /* 0x000fe4000000003b */
[----:B------:R-:W-:Y:S02]  /*17a0*/  FFMA R17, R55, R17, R16 ;  /* 0x0000001137117223 */ /* 0x000fe40000000010 */
[----:B------:R-:W-:Y:S02]  /*17b0*/  FFMA R69, R54, R29, R69 ;  /* 0x0000001d36457223 */ /* 0x000fe40000000045 */
[----:B------:R-:W-:-:S02]  /*17c0*/  FFMA R56, R36, R53, R56 ;  /* 0x0000003524387223 */ /* 0x000fc40000000038 */
[----:B------:R-:W-:Y:S02]  /*17d0*/  FFMA R45, R54, R37, R47 ;  /* 0x00000025362d7223 */ /* 0x000fe4000000002f */
[----:B------:R-:W-:Y:S02]  /*17e0*/  FFMA R16, R24, R14, R64 ;  /* 0x0000000e18107223 */ /* 0x000fe40000000040 */
[----:B------:R-:W-:Y:S02]  /*17f0*/  FFMA R29, R29, R55, R74 ;  /* 0x000000371d1d7223 */ /* 0x000fe4000000004a */
[----:B------:R-:W-:Y:S02]  /*1800*/  FFMA R57, R40, R21, R57 ;  /* 0x0000001528397223 */ /* 0x000fe40000000039 */
[----:B------:R-:W-:Y:S02]  /*1810*/  FFMA R36, R24, R18, R66 ;  /* 0x0000001218247223 */ /* 0x000fe40000000042 */
[----:B------:R-:W-:-:S02]  /*1820*/  FFMA R54, R50, R25, R32 ;  /* 0x0000001932367223 */ /* 0x000fc40000000020 */
[----:B------:R-:W-:Y:S02]  /*1830*/  FFMA R64, R26, R25, R58 ;  /* 0x000000191a407223 */ /* 0x000fe4000000003a */
[----:B------:R-:W-:Y:S02]  /*1840*/  FFMA R59, R40, R37, R59 ;  /* 0x00000025283b7223 */ /* 0x000fe4000000003b */
[-C--:B------:R-:W-:Y:S02]  /*1850*/  FFMA R52, R34, R25.reuse, R63 ;  /* 0x0000001922347223 */ /* 0x080fe4000000003f */
[-C--:B------:R-:W-:Y:S02]  /*1860*/  FFMA R28, R30, R25.reuse, R28 ;  /* 0x000000191e1c7223 */ /* 0x080fe4000000001c */
[-C--:B------:R-:W-:Y:S02]  /*1870*/  FFMA R66, R14, R25.reuse, R7 ;  /* 0x000000190e427223 */ /* 0x080fe40000000007 */
[----:B------:R-:W-:-:S02]  /*1880*/  FFMA R32, R22, R25, R46 ;  /* 0x0000001916207223 */ /* 0x000fc4000000002e */
[----:B------:R-:W-:Y:S02]  /*1890*/  FFMA R58, R38, R25, R41 ;  /* 0x00000019263a7223 */ /* 0x000fe40000000029 */
[----:B0-----:R-:W-:Y:S02]  /*18a0*/  FFMA R25, R12, R14, R42 ;  /* 0x0000000e0c197223 */ /* 0x001fe4000000002a */
[----:B------:R-:W-:Y:S01]  /*18b0*/  FFMA R62, R14, R13, R62 ;  /* 0x0000000d0e3e7223 */ /* 0x000fe2000000003e */
[----:B------:R-:W-:Y:S01]  /*18c0*/  LOP3.LUT R14, R5, 0x200, RZ, 0xfc, !PT ;  /* 0x00000200050e7812 */ /* 0x000fe200078efcff */
[C---:B------:R-:W-:Y:S02]  /*18d0*/  FFMA R21, R55.reuse, R21, R20 ;  /* 0x0000001537157223 */ /* 0x040fe40000000014 */
[----:B------:R-:W-:Y:S02]  /*18e0*/  FFMA R37, R55, R37, R56 ;  /* 0x0000002537257223 */ /* 0x000fe40000000038 */
[----:B------:R-:W-:-:S02]  /*18f0*/  FFMA R33, R24, R30, R33 ;  /* 0x0000001e18217223 */ /* 0x000fc40000000021 */
[----:B------:R-:W-:Y:S02]  /*1900*/  FFMA R69, R12, R30, R69 ;  /* 0x0000001e0c457223 */ /* 0x000fe40000000045 */
[C---:B------:R-:W-:Y:S02]  /*1910*/  FFMA R67, R24.reuse, R34, R67 ;  /* 0x0000002218437223 */ /* 0x040fe40000000043 */
[C---:B------:R-:W-:Y:S02]  /*1920*/  FFMA R73, R24.reuse, R50, R73 ;  /* 0x0000003218497223 */ /* 0x040fe40000000049 */
[C---:B------:R-:W-:Y:S02]  /*1930*/  FFMA R77, R24.reuse, R26, R77 ;  /* 0x0000001a184d7223 */ /* 0x040fe4000000004d */
[----:B------:R-:W-:Y:S02]  /*1940*/  FFMA R20, R24, R22, R57 ;  /* 0x0000001618147223 */ /* 0x000fe40000000039 */
[----:B------:R-:W-:Y:S01]  /*1950*/  FFMA R30, R30, R13, R29 ;  /* 0x0000000d1e1e7223 */ /* 0x000fe2000000001d */
[----:B------:R-:W-:Y:S01]  /*1960*/  LOP3.LUT R29, R5, 0x240, RZ, 0xfc, !PT ;  /* 0x00000240051d7812 */ /* 0x000fe200078efcff */
[----:B------:R-:W-:-:S02]  /*1970*/  FFMA R24, R24, R38, R59 ;  /* 0x0000002618187223 */ /* 0x000fc4000000003b */
[----:B------:R-:W-:Y:S02]  /*1980*/  FFMA R7, R12, R26, R48 ;  /* 0x0000001a0c077223 */ /* 0x000fe40000000030 */
[----:B------:R-:W-:Y:S01]  /*1990*/  FFMA R60, R26, R13, R60 ;  /* 0x0000000d1a3c7223 */ /* 0x000fe2000000003c */
[----:B------:R-:W-:Y:S01]  /*19a0*/  LDS.64 R56, [R29.X4] ;  /* 0x000000001d387984 */ /* 0x000fe20000004a00 */
[C---:B------:R-:W-:Y:S02]  /*19b0*/  FFMA R65, R12.reuse, R34, R65 ;  /* 0x000000220c417223 */ /* 0x040fe40000000041 */
[C---:B------:R-:W-:Y:S02]  /*19c0*/  FFMA R75, R12.reuse, R50, R75 ;  /* 0x000000320c4b7223 */ /* 0x040fe4000000004b */
[C---:B------:R-:W-:Y:S02]  /*19d0*/  FFMA R61, R12.reuse, R18, R61 ;  /* 0x000000120c3d7223 */ /* 0x040fe4000000003d */
[----:B------:R-:W-:-:S02]  /*19e0*/  FFMA R26, R12, R22, R43 ;  /* 0x000000160c1a7223 */ /* 0x000fc4000000002b */
[----:B------:R-:W-:Y:S01]  /*19f0*/  FFMA R70, R12, R38, R45 ;  /* 0x000000260c467223 */ /* 0x000fe2000000002d */
[----:B------:R-:W-:Y:S01]  /*1a00*/  LDS.128 R40, [R4.X4+0x4020] ;  /* 0x0040200004287984 */ /* 0x000fe20000004c00 */
[-C--:B------:R-:W-:Y:S02]  /*1a10*/  FFMA R34, R34, R13.reuse, R71 ;  /* 0x0000000d22227223 */ /* 0x080fe40000000047 */
[-C--:B------:R-:W-:Y:S01]  /*1a20*/  FFMA R50, R50, R13.reuse, R49 ;  /* 0x0000000d32327223 */ /* 0x080fe20000000031 */
[----:B------:R-:W-:Y:S01]  /*1a30*/  LDS.128 R44, [R4.X4+0x6020] ;  /* 0x00602000042c7984 */ /* 0x000fe20000004c00 */
[-C--:B------:R-:W-:Y:S02]  /*1a40*/  FFMA R18, R18, R13.reuse, R17 ;  /* 0x0000000d12127223 */ /* 0x080fe40000000011 */
[-C--:B------:R-:W-:Y:S01]  /*1a50*/  FFMA R22, R22, R13.reuse, R21 ;  /* 0x0000000d16167223 */ /* 0x080fe20000000015 */
[----:B------:R-:W-:Y:S01]  /*1a60*/  LDS.64 R48, [R14.X4+0x20] ;  /* 0x000020000e307984 */ /* 0x000fe20000004a00 */
[----:B------:R-:W-:-:S02]  /*1a70*/  FFMA R38, R38, R13, R37 ;  /* 0x0000000d26267223 */ /* 0x000fc40000000025 */
[C---:B-1----:R-:W-:Y:S01]  /*1a80*/  FFMA R21, R10.reuse, R35, R67 ;  /* 0x000000230a157223 */ /* 0x042fe20000000043 */
[----:B------:R0:W1:Y:S01]  /*1a90*/  LDS.64 R12, [R14.X4] ;  /* 0x000000000e0c7984 */ /* 0x0000620000004a00 */
[C---:B------:R-:W-:Y:S02]  /*1aa0*/  FFMA R33, R10.reuse, R31, R33 ;  /* 0x0000001f0a217223 */ /* 0x040fe40000000021 */
[C---:B------:R-:W-:Y:S02]  /*1ab0*/  FFMA R73, R10.reuse, R51, R73 ;  /* 0x000000330a497223 */ /* 0x040fe40000000049 */
[C---:B------:R-:W-:Y:S02]  /*1ac0*/  FFMA R77, R10.reuse, R27, R77 ;  /* 0x0000001b0a4d7223 */ /* 0x040fe4000000004d */
[C---:B------:R-:W-:Y:S02]  /*1ad0*/  FFMA R37, R10.reuse, R15, R16 ;  /* 0x0000000f0a257223 */ /* 0x040fe40000000010 */
[C---:B------:R-:W-:Y:S01]  /*1ae0*/  FFMA R59, R10.reuse, R19, R36 ;  /* 0x000000130a3b7223 */ /* 0x040fe20000000024 */
[----:B------:R-:W-:Y:S01]  /*1af0*/  LDS.64 R16, [R29.X4+0x20] ;  /* 0x000020001d107984 */ /* 0x000fe20000004a00 */
[----:B------:R-:W-:-:S02]  /*1b00*/  FFMA R63, R10, R23, R20 ;  /* 0x000000170a3f7223 */ /* 0x000fc40000000014 */
[----:B------:R-:W-:Y:S02]  /*1b10*/  FFMA R67, R10, R39, R24 ;  /* 0x000000270a437223 */ /* 0x000fe40000000018 */
[-C--:B0-----:R-:W-:Y:S02]  /*1b20*/  FFMA R14, R23, R11.reuse, R32 ;  /* 0x0000000b170e7223 */ /* 0x081fe40000000020 */
[-C--:B------:R-:W-:Y:S02]  /*1b30*/  FFMA R10, R35, R11.reuse, R52 ;  /* 0x0000000b230a7223 */ /* 0x080fe40000000034 */
[-C--:B------:R-:W-:Y:S02]  /*1b40*/  FFMA R20, R31, R11.reuse, R28 ;  /* 0x0000000b1f147223 */ /* 0x080fe4000000001c */
[----:B------:R-:W-:Y:S02]  /*1b50*/  FFMA R24, R51, R11, R54 ;  /* 0x0000000b33187223 */ /* 0x000fe40000000036 */
[----:B--2---:R-:W-:Y:S01]  /*1b60*/  FFMA R69, R8, R31, R69 ;  /* 0x0000001f08457223 */ /* 0x004fe20000000045 */
[----:B------:R-:W0:Y:S01]  /*1b70*/  LDS.128 R52, [R4.X4+0x8020] ;  /* 0x0080200004347984 */ /* 0x000e220000004c00 */
[----:B------:R-:W-:-:S03]  /*1b80*/  FFMA R32, R31, R9, R30 ;  /* 0x000000091f207223 */ /* 0x000fc6000000001e */
[----:B------:R-:W2:Y:S01]  /*1b90*/  LDS.128 R28, [R4.X4+0xa020] ;  /* 0x00a02000041c7984 */ /* 0x000ea20000004c00 */
[-C--:B------:R-:W-:Y:S02]  /*1ba0*/  FFMA R64, R27, R11.reuse, R64 ;  /* 0x0000000b1b407223 */ /* 0x080fe40000000040 */
[-C--:B------:R-:W-:Y:S02]  /*1bb0*/  FFMA R66, R15, R11.reuse, R66 ;  /* 0x0000000b0f427223 */ /* 0x080fe40000000042 */
[-C--:B------:R-:W-:Y:S02]  /*1bc0*/  FFMA R68, R19, R11.reuse, R68 ;  /* 0x0000000b13447223 */ /* 0x080fe40000000044 */
[----:B------:R-:W-:Y:S02]  /*1bd0*/  FFMA R58, R39, R11, R58 ;  /* 0x0000000b273a7223 */ /* 0x000fe4000000003a */
[----:B------:R-:W-:Y:S02]  /*1be0*/  FFMA R11, R8, R35, R65 ;  /* 0x00000023080b7223 */ /* 0x000fe40000000041 */
[----:B------:R-:W-:-:S02]  /*1bf0*/  FFMA R34, R35, R9, R34 ;  /* 0x0000000923227223 */ /* 0x000fc40000000022 */
[C---:B------:R-:W-:Y:S02]  /*1c00*/  FFMA R75, R8.reuse, R51, R75 ;  /* 0x00000033084b7223 */ /* 0x040fe4000000004b */
[C---:B------:R-:W-:Y:S02]  /*1c10*/  FFMA R35, R8.reuse, R27, R7 ;  /* 0x0000001b08237223 */ /* 0x040fe40000000007 */
[----:B------:R-:W-:Y:S02]  /*1c20*/  FFMA R50, R51, R9, R50 ;  /* 0x0000000933327223 */ /* 0x000fe40000000032 */
[C---:B------:R-:W-:Y:S02]  /*1c30*/  FFMA R7, R8.reuse, R15, R25 ;  /* 0x0000000f08077223 */ /* 0x040fe40000000019 */
[----:B------:R-:W-:Y:S02]  /*1c40*/  FFMA R61, R8, R19, R61 ;  /* 0x00000013083d7223 */ /* 0x000fe4000000003d */
[----:B------:R-:W-:-:S02]  /*1c50*/  FFMA R62, R15, R9, R62 ;  /* 0x000000090f3e7223 */ /* 0x000fc4000000003e */
[-C--:B------:R-:W-:Y:S02]  /*1c60*/  FFMA R18, R19, R9.reuse, R18 ;  /* 0x0000000913127223 */ /* 0x080fe40000000012 */
[----:B------:R-:W-:Y:S02]  /*1c70*/  FFMA R60, R27, R9, R60 ;  /* 0x000000091b3c7223 */ /* 0x000fe4000000003c */
[C---:B------:R-:W-:Y:S02]  /*1c80*/  FFMA R51, R8.reuse, R23, R26 ;  /* 0x0000001708337223 */ /* 0x040fe4000000001a */
[----:B------:R-:W-:Y:S02]  /*1c90*/  FFMA R65, R8, R39, R70 ;  /* 0x0000002708417223 */ /* 0x000fe40000000046 */
[-C--:B------:R-:W-:Y:S02]  /*1ca0*/  FFMA R15, R23, R9.reuse, R22 ;  /* 0x00000009170f7223 */ /* 0x080fe40000000016 */
[----:B------:R-:W-:-:S02]  /*1cb0*/  FFMA R38, R39, R9, R38 ;  /* 0x0000000927267223 */ /* 0x000fc40000000026 */
[----:B-1----:R-:W-:Y:S02]  /*1cc0*/  FFMA R21, R12, R40, R21 ;  /* 0x000000280c157223 */ /* 0x002fe40000000015 */
[C---:B------:R-:W-:Y:S02]  /*1cd0*/  FFMA R36, R40.reuse, R13, R10 ;  /* 0x0000000d28247223 */ /* 0x040fe4000000000a */
[C---:B------:R-:W-:Y:S02]  /*1ce0*/  FFMA R19, R40.reuse, R48, R11 ;  /* 0x0000003028137223 */ /* 0x040fe4000000000b */
[----:B------:R-:W-:Y:S01]  /*1cf0*/  FFMA R34, R40, R49, R34 ;  /* 0x0000003128227223 */ /* 0x000fe20000000022 */
[----:B------:R-:W1:Y:S01]  /*1d00*/  LDS.128 R8, [R4.X4+0x4120] ;  /* 0x0041200004087984 */ /* 0x000e620000004c00 */
[----:B------:R-:W-:Y:S02]  /*1d10*/  FFMA R33, R12, R44, R33 ;  /* 0x0000002c0c217223 */ /* 0x000fe40000000021 */
[----:B------:R-:W-:-:S02]  /*1d20*/  FFMA R22, R44, R48, R69 ;  /* 0x000000302c167223 */ /* 0x000fc40000000045 */
[C---:B------:R-:W-:Y:S02]  /*1d30*/  FFMA R20, R44.reuse, R13, R20 ;  /* 0x0000000d2c147223 */ /* 0x040fe40000000014 */
[----:B------:R-:W-:Y:S02]  /*1d40*/  FFMA R32, R44, R49, R32 ;  /* 0x000000312c207223 */ /* 0x000fe40000000020 */
[----:B0-----:R-:W-:Y:S02]  /*1d50*/  FFMA R73, R12, R52, R73 ;  /* 0x000000340c497223 */ /* 0x001fe40000000049 */
[CC--:B------:R-:W-:Y:S02]  /*1d60*/  FFMA R25, R52.reuse, R48.reuse, R75 ;  /* 0x0000003034197223 */ /* 0x0c0fe4000000004b */
[----:B------:R-:W-:Y:S02]  /*1d70*/  FFMA R24, R52, R13, R24 ;  /* 0x0000000d34187223 */ /* 0x000fe40000000018 */
[----:B--2---:R-:W-:-:S02]  /*1d80*/  FFMA R35, R28, R48, R35 ;  /* 0x000000301c237223 */ /* 0x004fc40000000023 */
[----:B------:R-:W-:Y:S02]  /*1d90*/  FFMA R39, R56, R41, R21 ;  /* 0x0000002938277223 */ /* 0x000fe40000000015 */
[C---:B------:R-:W-:Y:S02]  /*1da0*/  FFMA R36, R41.reuse, R57, R36 ;  /* 0x0000003929247223 */ /* 0x040fe40000000024 */
[----:B------:R-:W-:Y:S02]  /*1db0*/  FFMA R19, R16, R41, R19 ;  /* 0x0000002910137223 */ /* 0x000fe40000000013 */
[----:B------:R-:W-:Y:S02]  /*1dc0*/  FFMA R69, R41, R17, R34 ;  /* 0x0000001129457223 */ /* 0x000fe40000000022 */
[----:B------:R-:W-:Y:S02]  /*1dd0*/  FFMA R50, R52, R49, R50 ;  /* 0x0000003134327223 */ /* 0x000fe40000000032 */
[----:B------:R-:W-:-:S02]  /*1de0*/  FFMA R71, R56, R45, R33 ;  /* 0x0000002d38477223 */ /* 0x000fc40000000021 */
[C---:B------:R-:W-:Y:S02]  /*1df0*/  FFMA R40, R45.reuse, R57, R20 ;  /* 0x000000392d287223 */ /* 0x040fe40000000014 */
[----:B------:R-:W-:Y:S02]  /*1e00*/  FFMA R41, R16, R45, R22 ;  /* 0x0000002d10297223 */ /* 0x000fe40000000016 */
[----:B------:R-:W-:Y:S01]  /*1e10*/  FFMA R75, R56, R53, R73 ;  /* 0x00000035384b7223 */ /* 0x000fe20000000049 */
[----:B------:R-:W0:Y:S01]  /*1e20*/  LDS.128 R20, [R4.X4+0x6120] ;  /* 0x0061200004147984 */ /* 0x000e220000004c00 */
[----:B------:R-:W-:Y:S02]  /*1e30*/  FFMA R52, R12, R28, R77 ;  /* 0x0000001c0c347223 */ /* 0x000fe4000000004d */
[----:B------:R-:W-:Y:S02]  /*1e40*/  FFMA R45, R45, R17, R32 ;  /* 0x000000112d2d7223 */ /* 0x000fe40000000020 */
[----:B------:R-:W-:-:S02]  /*1e50*/  FFMA R73, R16, R53, R25 ;  /* 0x0000003510497223 */ /* 0x000fc40000000019 */
[C---:B------:R-:W-:Y:S02]  /*1e60*/  FFMA R44, R53.reuse, R57, R24 ;  /* 0x00000039352c7223 */ /* 0x040fe40000000018 */
[----:B------:R-:W-:Y:S01]  /*1e70*/  FFMA R77, R16, R29, R35 ;  /* 0x0000001d104d7223 */ /* 0x000fe20000000023 */
[----:B------:R-:W2:Y:S04]  /*1e80*/  LDS.128 R24, [R4.X4+0x8120] ;  /* 0x0081200004187984 */ /* 0x000ea80000004c00 */
[----:B------:R-:W3:Y:S01]  /*1e90*/  LDS.128 R32, [R4.X4+0xa120] ;  /* 0x00a1200004207984 */ /* 0x000ee20000004c00 */
[----:B------:R-:W-:Y:S02]  /*1ea0*/  FFMA R53, R53, R17, R50 ;  /* 0x0000001135357223 */ /* 0x000fe40000000032 */
[----:B-1----:R-:W-:Y:S01]  /*1eb0*/  FFMA R7, R48, R8, R7 ;  /* 0x0000000830077223 */ /* 0x002fe20000000007 */
[----:B------:R-:W-:Y:S01]  /*1ec0*/  LOP3.LUT R70, R5, 0x280, RZ, 0xfc, !PT ;  /* 0x0000028005467812 */ /* 0x000fe200078efcff */
[----:B------:R-:W-:-:S02]  /*1ed0*/  FFMA R50, R28, R13, R64 ;  /* 0x0000000d1c327223 */ /* 0x000fc40000000040 */
[----:B------:R-:W-:Y:S02]  /*1ee0*/  FFMA R66, R8, R13, R66 ;  /* 0x0000000d08427223 */ /* 0x000fe40000000042 */
[-C--:B------:R-:W-:Y:S02]  /*1ef0*/  FFMA R60, R28, R49.reuse, R60 ;  /* 0x000000311c3c7223 */ /* 0x080fe4000000003c */
[----:B------:R-:W-:Y:S02]  /*1f00*/  FFMA R37, R12, R8, R37 ;  /* 0x000000080c257223 */ /* 0x000fe40000000025 */
[----:B------:R-:W-:Y:S02]  /*1f10*/  FFMA R64, R8, R49, R62 ;  /* 0x0000003108407223 */ /* 0x000fe4000000003e */
[-C--:B------:R-:W-:Y:S02]  /*1f20*/  FFMA R62, R16, R9.reuse, R7 ;  /* 0x00000009103e7223 */ /* 0x080fe40000000007 */
[----:B------:R-:W-:-:S02]  /*1f30*/  FFMA R7, R57, R9, R66 ;  /* 0x0000000939077223 */ /* 0x000fc40000000042 */
[C---:B------:R-:W-:Y:S02]  /*1f40*/  FFMA R52, R56.reuse, R29, R52 ;  /* 0x0000001d38347223 */ /* 0x040fe40000000034 */
[C---:B------:R-:W-:Y:S02]  /*1f50*/  FFMA R50, R29.reuse, R57, R50 ;  /* 0x000000391d327223 */ /* 0x040fe40000000032 */
[----:B------:R-:W-:Y:S02]  /*1f60*/  FFMA R60, R29, R17, R60 ;  /* 0x000000111d3c7223 */ /* 0x000fe4000000003c */
[-C--:B------:R-:W-:Y:S01]  /*1f70*/  FFMA R37, R56, R9.reuse, R37 ;  /* 0x0000000938257223 */ /* 0x080fe20000000025 */
[----:B------:R-:W1:Y:S01]  /*1f80*/  LDS.64 R28, [R70.X4] ;  /* 0x00000000461c7984 */ /* 0x000e620000004a00 */
[----:B------:R-:W-:Y:S02]  /*1f90*/  FFMA R64, R17, R9, R64 ;  /* 0x0000000911407223 */ /* 0x000fe40000000040 */
[-C--:B0-----:R-:W-:Y:S01]  /*1fa0*/  FFMA R66, R48, R20.reuse, R61 ;  /* 0x0000001430427223 */ /* 0x081fe2000000003d */
[----:B------:R-:W0:Y:S01]  /*1fb0*/  LDS.64 R8, [R70.X4+0x20] ;  /* 0x0000200046087984 */ /* 0x000e220000004a00 */
[----:B------:R-:W-:-:S02]  /*1fc0*/  FFMA R59, R12, R20, R59 ;  /* 0x000000140c3b7223 */ /* 0x000fc4000000003b */
[C---:B--2---:R-:W-:Y:S02]  /*1fd0*/  FFMA R51, R48.reuse, R24, R51 ;  /* 0x0000001830337223 */ /* 0x044fe40000000033 */
[----:B---3--:R-:W-:Y:S01]  /*1fe0*/  FFMA R65, R48, R32, R65 ;  /* 0x0000002030417223 */ /* 0x008fe20000000041 */
[----:B------:R-:W-:Y:S01]  /*1ff0*/  LOP3.LUT R48, R5, 0x2c0, RZ, 0xfc, !PT ;  /* 0x000002c005307812 */ /* 0x000fe200078efcff */
[-C--:B------:R-:W-:Y:S02]  /*2000*/  FFMA R68, R20, R13.reuse, R68 ;  /* 0x0000000d14447223 */ /* 0x080fe40000000044 */
[----:B------:R-:W-:Y:S02]  /*2010*/  FFMA R63, R12, R24, R63 ;  /* 0x000000180c3f7223 */ /* 0x000fe4000000003f */
[----:B------:R-:W-:Y:S02]  /*2020*/  FFMA R14, R24, R13, R14 ;  /* 0x0000000d180e7223 */ /* 0x000fe4000000000e */
[----:B------:R-:W-:-:S02]  /*2030*/  FFMA R67, R12, R32, R67 ;  /* 0x000000200c437223 */ /* 0x000fc40000000043 */
[----:B------:R-:W-:Y:S02]  /*2040*/  FFMA R58, R32, R13, R58 ;  /* 0x0000000d203a7223 */ /* 0x000fe4000000003a */
[----:B------:R-:W2:Y:S01]  /*2050*/  LDS.64 R12, [R48.X4] ;  /* 0x00000000300c7984 */ /* 0x000ea20000004a00 */
[-C--:B------:R-:W-:Y:S02]  /*2060*/  FFMA R20, R20, R49.reuse, R18 ;  /* 0x0000003114147223 */ /* 0x080fe40000000012 */
[-C--:B------:R-:W-:Y:S02]  /*2070*/  FFMA R24, R24, R49.reuse, R15 ;  /* 0x0000003118187223 */ /* 0x080fe4000000000f */
[----:B------:R-:W-:Y:S02]  /*2080*/  FFMA R38, R32, R49, R38 ;  /* 0x0000003120267223 */ /* 0x000fe40000000026 */
[----:B------:R-:W-:Y:S02]  /*2090*/  FFMA R61, R56, R21, R59 ;  /* 0x00000015383d7223 */ /* 0x000fe4000000003b */
[----:B------:R-:W-:-:S02]  /*20a0*/  FFMA R15, R16, R25, R51 ;  /* 0x00000019100f7223 */ /* 0x000fc40000000033 */
[-C--:B------:R-:W-:Y:S02]  /*20b0*/  FFMA R59, R16, R21.reuse, R66 ;  /* 0x00000015103b7223 */ /* 0x080fe40000000042 */
[C---:B------:R-:W-:Y:S02]  /*20c0*/  FFMA R18, R57.reuse, R21, R68 ;  /* 0x0000001539127223 */ /* 0x040fe40000000044 */
[CC--:B------:R-:W-:Y:S02]  /*20d0*/  FFMA R63, R56.reuse, R25.reuse, R63 ;  /* 0x00000019383f7223 */ /* 0x0c0fe4000000003f */
[----:B------:R-:W-:Y:S02]  /*20e0*/  FFMA R51, R57, R25, R14 ;  /* 0x0000001939337223 */ /* 0x000fe4000000000e */
[----:B------:R-:W-:Y:S02]  /*20f0*/  FFMA R67, R56, R33, R67 ;  /* 0x0000002138437223 */ /* 0x000fe40000000043 */
[----:B------:R-:W-:-:S02]  /*2100*/  FFMA R21, R17, R21, R20 ;  /* 0x0000001511157223 */ /* 0x000fc40000000014 */
[----:B------:R-:W-:Y:S02]  /*2110*/  FFMA R25, R17, R25, R24 ;  /* 0x0000001911197223 */ /* 0x000fe40000000018 */
[-C--:B------:R-:W-:Y:S02]  /*2120*/  FFMA R49, R16, R33.reuse, R65 ;  /* 0x0000002110317223 */ /* 0x080fe40000000041 */
[-C--:B------:R-:W-:Y:S02]  /*2130*/  FFMA R58, R57, R33.reuse, R58 ;  /* 0x00000021393a7223 */ /* 0x080fe4000000003a */
[----:B------:R-:W-:Y:S02]  /*2140*/  FFMA R17, R17, R33, R38 ;  /* 0x0000002111117223 */ /* 0x000fe40000000026 */
[----:B-1----:R-:W-:Y:S02]  /*2150*/  FFMA R37, R28, R10, R37 ;  /* 0x0000000a1c257223 */ /* 0x002fe40000000025 */
[----:B------:R-:W-:-:S02]  /*2160*/  FFMA R68, R10, R29, R7 ;  /* 0x0000001d0a447223 */ /* 0x000fc40000000007 */
[----:B0-----:R-:W-:Y:S02]  /*2170*/  FFMA R62, R8, R10, R62 ;  /* 0x0000000a083e7223 */ /* 0x001fe4000000003e */
[----:B------:R-:W-:Y:S01]  /*2180*/  FFMA R64, R10, R9, R64 ;  /* 0x000000090a407223 */ /* 0x000fe20000000040 */
[----:B------:R-:W-:Y:S01]  /*2190*/  LOP3.LUT R10, R5, 0x300, RZ, 0xfc, !PT ;  /* 0x00000300050a7812 */ /* 0x000fe200078efcff */
[C---:B------:R-:W-:Y:S02]  /*21a0*/  FFMA R52, R28.reuse, R30, R52 ;  /* 0x0000001e1c347223 */ /* 0x040fe40000000034 */
[C---:B------:R-:W-:Y:S02]  /*21b0*/  FFMA R39, R28.reuse, R42, R39 ;  /* 0x0000002a1c277223 */ /* 0x040fe40000000027 */
[----:B------:R-:W-:Y:S02]  /*21c0*/  FFMA R24, R28, R34, R67 ;  /* 0x000000221c187223 */ /* 0x000fe40000000043 */
[----:B------:R-:W-:-:S02]  /*21d0*/  FFMA R36, R42, R29, R36 ;  /* 0x0000001d2a247223 */ /* 0x000fc40000000024 */
[-C--:B------:R-:W-:Y:S02]  /*21e0*/  FFMA R40, R46, R29.reuse, R40 ;  /* 0x0000001d2e287223 */ /* 0x080fe40000000028 */
[-C--:B------:R-:W-:Y:S02]  /*21f0*/  FFMA R38, R54, R29.reuse, R44 ;  /* 0x0000001d36267223 */ /* 0x080fe4000000002c */
[----:B------:R-:W-:Y:S02]  /*2200*/  FFMA R66, R30, R29, R50 ;  /* 0x0000001d1e427223 */ /* 0x000fe40000000032 */
[----:B------:R-:W-:Y:S02]  /*2210*/  FFMA R77, R8, R30, R77 ;  /* 0x0000001e084d7223 */ /* 0x000fe4000000004d */
[----:B------:R-:W-:Y:S02]  /*2220*/  FFMA R60, R30, R9, R60 ;  /* 0x000000091e3c7223 */ /* 0x000fe4000000003c */
[----:B------:R-:W-:-:S02]  /*2230*/  FFMA R71, R28, R46, R71 ;  /* 0x0000002e1c477223 */ /* 0x000fc40000000047 */
[C---:B------:R-:W-:Y:S02]  /*2240*/  FFMA R75, R28.reuse, R54, R75 ;  /* 0x000000361c4b7223 */ /* 0x040fe4000000004b */
[C---:B------:R-:W-:Y:S02]  /*2250*/  FFMA R14, R28.reuse, R22, R61 ;  /* 0x000000161c0e7223 */ /* 0x040fe4000000003d */
[----:B------:R-:W-:Y:S02]  /*2260*/  FFMA R20, R28, R26, R63 ;  /* 0x0000001a1c147223 */ /* 0x000fe4000000003f */
[-C--:B------:R-:W-:Y:S02]  /*2270*/  FFMA R70, R22, R29.reuse, R18 ;  /* 0x0000001d16467223 */ /* 0x080fe40000000012 */
[-C--:B------:R-:W-:Y:S02]  /*2280*/  FFMA R32, R26, R29.reuse, R51 ;  /* 0x0000001d1a207223 */ /* 0x080fe40000000033 */
[----:B------:R-:W-:-:S02]  /*2290*/  FFMA R58, R34, R29, R58 ;  /* 0x0000001d223a7223 */ /* 0x000fc4000000003a */
[C---:B------:R-:W-:Y:S01]  /*22a0*/  FFMA R7, R8.reuse, R42, R19 ;  /* 0x0000002a08077223 */ /* 0x040fe20000000013 */
[----:B------:R-:W0:Y:S01]  /*22b0*/  LDS.64 R28, [R48.X4+0x20] ;  /* 0x00002000301c7984 */ /* 0x000e220000004a00 */
[C---:B------:R-:W-:Y:S02]  /*22c0*/  FFMA R41, R8.reuse, R46, R41 ;  /* 0x0000002e08297223 */ /* 0x040fe40000000029 */
[C---:B------:R-:W-:Y:S02]  /*22d0*/  FFMA R73, R8.reuse, R54, R73 ;  /* 0x0000003608497223 */ /* 0x040fe40000000049 */
[C---:B------:R-:W-:Y:S02]  /*22e0*/  FFMA R59, R8.reuse, R22, R59 ;  /* 0x00000016083b7223 */ /* 0x040fe4000000003b */
[C---:B------:R-:W-:Y:S01]  /*22f0*/  FFMA R30, R8.reuse, R26, R15 ;  /* 0x0000001a081e7223 */ /* 0x040fe2000000000f */
[----:B------:R-:W-:Y:S01]  /*2300*/  LOP3.LUT R15, R5, 0x340, RZ, 0xfc, !PT ;  /* 0x00000340050f7812 */ /* 0x000fe200078efcff */
[----:B------:R-:W-:-:S02]  /*2310*/  FFMA R33, R8, R34, R49 ;  /* 0x0000002208217223 */ /* 0x000fc40000000031 */
[-C--:B------:R-:W-:Y:S01]  /*2320*/  FFMA R42, R42, R9.reuse, R69 ;  /* 0x000000092a2a7223 */ /* 0x080fe20000000045 */
[----:B------:R-:W-:Y:S01]  /*2330*/  LDS.128 R48, [R4.X4+0x6030] ;  /* 0x0060300004307984 */ /* 0x000fe20000004c00 */
[-C--:B------:R-:W-:Y:S02]  /*2340*/  FFMA R46, R46, R9.reuse, R45 ;  /* 0x000000092e2e7223 */ /* 0x080fe4000000002d */
[-C--:B------:R-:W-:Y:S01]  /*2350*/  FFMA R54, R54, R9.reuse, R53 ;  /* 0x0000000936367223 */ /* 0x080fe20000000035 */
[----:B------:R-:W-:Y:S01]  /*2360*/  LDS.64 R44, [R10.X4+0x20] ;  /* 0x000020000a2c7984 */ /* 0x000fe20000004a00 */
[-C--:B------:R-:W-:Y:S02]  /*2370*/  FFMA R22, R22, R9.reuse, R21 ;  /* 0x0000000916167223 */ /* 0x080fe40000000015 */
[-C--:B------:R-:W-:Y:S01]  /*2380*/  FFMA R26, R26, R9.reuse, R25 ;  /* 0x000000091a1a7223 */ /* 0x080fe20000000019 */
[----:B------:R-:W-:Y:S01]  /*2390*/  LDS.64 R56, [R15.X4] ;  /* 0x000000000f387984 */ /* 0x000fe20000004a00 */
[----:B------:R-:W-:-:S02]  /*23a0*/  FFMA R34, R34, R9, R17 ;  /* 0x0000000922227223 */ /* 0x000fc40000000011 */
[C---:B--2---:R-:W-:Y:S01]  /*23b0*/  FFMA R65, R12.reuse, R31, R52 ;  /* 0x0000001f0c417223 */ /* 0x044fe20000000034 */
[----:B------:R1:W-:Y:S01]  /*23c0*/  LDS.64 R8, [R10.X4] ;  /* 0x000000000a087984 */ /* 0x0003e20000004a00 */
[C---:B------:R-:W-:Y:S02]  /*23d0*/  FFMA R67, R12.reuse, R35, R24 ;  /* 0x000000230c437223 */ /* 0x040fe40000000018 */
[----:B------:R-:W-:Y:S01]  /*23e0*/  FFMA R52, R47, R13, R40 ;  /* 0x0000000d2f347223 */ /* 0x000fe20000000028 */
[----:B------:R-:W2:Y:S01]  /*23f0*/  LDS.128 R16, [R4.X4+0x4030] ;  /* 0x0040300004107984 */ /* 0x000ea20000004c00 */
[C---:B------:R-:W-:Y:S02]  /*2400*/  FFMA R25, R12.reuse, R43, R39 ;  /* 0x0000002b0c197223 */ /* 0x040fe40000000027 */
[----:B------:R-:W-:Y:S02]  /*2410*/  FFMA R53, R12, R11, R37 ;  /* 0x0000000b0c357223 */ /* 0x000fe40000000025 */
[----:B------:R-:W-:-:S02]  /*2420*/  FFMA R24, R43, R13, R36 ;  /* 0x0000000d2b187223 */ /* 0x000fc40000000024 */
[----:B------:R-:W-:Y:S02]  /*2430*/  FFMA R40, R55, R13, R38 ;  /* 0x0000000d37287223 */ /* 0x000fe40000000026 */
[----:B------:R-:W3:Y:S01]  /*2440*/  LDS.128 R36, [R4.X4+0x8030] ;  /* 0x0080300004247984 */ /* 0x000ee20000004c00 */
[C---:B------:R-:W-:Y:S02]  /*2450*/  FFMA R63, R12.reuse, R27, R20 ;  /* 0x0000001b0c3f7223 */ /* 0x040fe40000000014 */
[C---:B------:R-:W-:Y:S01]  /*2460*/  FFMA R71, R12.reuse, R47, R71 ;  /* 0x0000002f0c477223 */ /* 0x040fe20000000047 */
[----:B------:R-:W-:Y:S01]  /*2470*/  LDS.64 R20, [R15.X4+0x20] ;  /* 0x000020000f147984 */ /* 0x000fe20000004a00 */
[C---:B------:R-:W-:Y:S02]  /*2480*/  FFMA R75, R12.reuse, R55, R75 ;  /* 0x000000370c4b7223 */ /* 0x040fe4000000004b */
[----:B------:R-:W-:Y:S02]  /*2490*/  FFMA R61, R12, R23, R14 ;  /* 0x000000170c3d7223 */ /* 0x000fe4000000000e */
[----:B------:R-:W-:-:S02]  /*24a0*/  FFMA R66, R31, R13, R66 ;  /* 0x0000000d1f427223 */ /* 0x000fc40000000042 */
[-C--:B------:R-:W-:Y:S02]  /*24b0*/  FFMA R68, R11, R13.reuse, R68 ;  /* 0x0000000d0b447223 */ /* 0x080fe40000000044 */
[-C--:B------:R-:W-:Y:S02]  /*24c0*/  FFMA R70, R23, R13.reuse, R70 ;  /* 0x0000000d17467223 */ /* 0x080fe40000000046 */
[-C--:B-1----:R-:W-:Y:S02]  /*24d0*/  FFMA R10, R27, R13.reuse, R32 ;  /* 0x0000000d1b0a7223 */ /* 0x082fe40000000020 */
[----:B------:R-:W-:Y:S02]  /*24e0*/  FFMA R58, R35, R13, R58 ;  /* 0x0000000d233a7223 */ /* 0x000fe4000000003a */
[----:B------:R-:W1:Y:S01]  /*24f0*/  LDS.128 R12, [R4.X4+0xa030] ;  /* 0x00a03000040c7984 */ /* 0x000e620000004c00 */
[----:B0-----:R-:W-:Y:S02]  /*2500*/  FFMA R69, R28, R43, R7 ;  /* 0x0000002b1c457223 */ /* 0x001fe40000000007 */
[----:B------:R-:W-:-:S02]  /*2510*/  FFMA R42, R43, R29, R42 ;  /* 0x0000001d2b2a7223 */ /* 0x000fc4000000002a */
[C---:B------:R-:W-:Y:S02]  /*2520*/  FFMA R41, R28.reuse, R47, R41 ;  /* 0x0000002f1c297223 */ /* 0x040fe40000000029 */
[----:B------:R-:W-:Y:S02]  /*2530*/  FFMA R46, R47, R29, R46 ;  /* 0x0000001d2f2e7223 */ /* 0x000fe4000000002e */
[----:B------:R-:W-:Y:S02]  /*2540*/  FFMA R73, R28, R55, R73 ;  /* 0x000000371c497223 */ /* 0x000fe40000000049 */
[----:B------:R-:W-:Y:S02]  /*2550*/  FFMA R54, R55, R29, R54 ;  /* 0x0000001d37367223 */ /* 0x000fe40000000036 */
[----:B--2---:R-:W-:Y:S02]  /*2560*/  FFMA R32, R16, R9, R24 ;  /* 0x0000000910207223 */ /* 0x004fe40000000018 */
[----:B------:R-:W-:-:S02]  /*2570*/  FFMA R77, R28, R31, R77 ;  /* 0x0000001f1c4d7223 */ /* 0x000fc4000000004d */
[C---:B------:R-:W-:Y:S02]  /*2580*/  FFMA R7, R28.reuse, R11, R62 ;  /* 0x0000000b1c077223 */ /* 0x040fe4000000003e */
[C---:B------:R-:W-:Y:S02]  /*2590*/  FFMA R59, R28.reuse, R23, R59 ;  /* 0x000000171c3b7223 */ /* 0x040fe4000000003b */
[C---:B------:R-:W-:Y:S02]  /*25a0*/  FFMA R47, R28.reuse, R27, R30 ;  /* 0x0000001b1c2f7223 */ /* 0x040fe4000000001e */
[----:B------:R-:W-:Y:S02]  /*25b0*/  FFMA R55, R28, R35, R33 ;  /* 0x000000231c377223 */ /* 0x000fe40000000021 */
[-C--:B------:R-:W-:Y:S02]  /*25c0*/  FFMA R64, R11, R29.reuse, R64 ;  /* 0x0000001d0b407223 */ /* 0x080fe40000000040 */
[----:B------:R-:W-:-:S02]  /*25d0*/  FFMA R11, R27, R29, R26 ;  /* 0x0000001d1b0b7223 */ /* 0x000fc4000000001a */
[----:B------:R-:W-:Y:S02]  /*25e0*/  FFMA R28, R8, R16, R25 ;  /* 0x00000010081c7223 */ /* 0x000fe40000000019 */
[----:B---3--:R-:W-:Y:S01]  /*25f0*/  FFMA R40, R36, R9, R40 ;  /* 0x0000000924287223 */ /* 0x008fe20000000028 */
[----:B------:R-:W0:Y:S01]  /*2600*/  LDS.128 R24, [R4.X4+0x4130] ;  /* 0x0041300004187984 */ /* 0x000e220000004c00 */
[C---:B------:R-:W-:Y:S02]  /*2610*/  FFMA R30, R16.reuse, R44, R69 ;  /* 0x0000002c101e7223 */ /* 0x040fe40000000045 */
[----:B------:R-:W-:Y:S02]  /*2620*/  FFMA R42, R16, R45, R42 ;  /* 0x0000002d102a7223 */ /* 0x000fe4000000002a */
[----:B------:R-:W-:Y:S02]  /*2630*/  FFMA R16, R17, R57, R32 ;  /* 0x0000003911107223 */ /* 0x000fe40000000020 */
[----:B------:R-:W-:-:S02]  /*2640*/  FFMA R22, R23, R29, R22 ;  /* 0x0000001d17167223 */ /* 0x000fc40000000016 */
[----:B------:R-:W-:Y:S02]  /*2650*/  FFMA R75, R8, R36, R75 ;  /* 0x00000024084b7223 */ /* 0x000fe4000000004b */
[C---:B------:R-:W-:Y:S02]  /*2660*/  FFMA R32, R36.reuse, R44, R73 ;  /* 0x0000002c24207223 */ /* 0x040fe40000000049 */
[----:B------:R-:W-:Y:S02]  /*2670*/  FFMA R54, R36, R45, R54 ;  /* 0x0000002d24367223 */ /* 0x000fe40000000036 */
[-C--:B------:R-:W-:Y:S02]  /*2680*/  FFMA R60, R31, R29.reuse, R60 ;  /* 0x0000001d1f3c7223 */ /* 0x080fe4000000003c */
[----:B------:R-:W-:Y:S02]  /*2690*/  FFMA R23, R35, R29, R34 ;  /* 0x0000001d23177223 */ /* 0x000fe40000000022 */
[----:B------:R-:W-:-:S02]  /*26a0*/  FFMA R36, R37, R57, R40 ;  /* 0x0000003925247223 */ /* 0x000fc40000000028 */
[----:B------:R-:W-:Y:S02]  /*26b0*/  FFMA R29, R8, R48, R71 ;  /* 0x00000030081d7223 */ /* 0x000fe40000000047 */
[C---:B------:R-:W-:Y:S02]  /*26c0*/  FFMA R41, R48.reuse, R44, R41 ;  /* 0x0000002c30297223 */ /* 0x040fe40000000029 */
[----:B------:R-:W-:Y:S02]  /*26d0*/  FFMA R34, R48, R9, R52 ;  /* 0x0000000930227223 */ /* 0x000fe40000000034 */
[----:B-1----:R-:W-:Y:S02]  /*26e0*/  FFMA R65, R8, R12, R65 ;  /* 0x0000000c08417223 */ /* 0x002fe40000000041 */
[----:B------:R-:W-:Y:S02]  /*26f0*/  FFMA R40, R12, R44, R77 ;  /* 0x0000002c0c287223 */ /* 0x000fe4000000004d */
[----:B------:R-:W-:-:S02]  /*2700*/  FFMA R62, R48, R45, R46 ;  /* 0x0000002d303e7223 */ /* 0x000fc4000000002e */
[-C--:B------:R-:W-:Y:S02]  /*2710*/  FFMA R69, R56, R17.reuse, R28 ;  /* 0x0000001138457223 */ /* 0x080fe4000000001c */
[----:B------:R-:W-:Y:S02]  /*2720*/  FFMA R71, R20, R17, R30 ;  /* 0x0000001114477223 */ /* 0x000fe4000000001e */
[C---:B------:R-:W-:Y:S02]  /*2730*/  FFMA R73, R56.reuse, R37, R75 ;  /* 0x0000002538497223 */ /* 0x040fe4000000004b */
[C---:B------:R-:W-:Y:S02]  /*2740*/  FFMA R77, R56.reuse, R13, R65 ;  /* 0x0000000d384d7223 */ /* 0x040fe40000000041 */
[----:B------:R-:W-:Y:S02]  /*2750*/  FFMA R17, R17, R21, R42 ;  /* 0x0000001511117223 */ /* 0x000fe4000000002a */
[----:B------:R-:W-:-:S02]  /*2760*/  FFMA R52, R56, R49, R29 ;  /* 0x0000003138347223 */ /* 0x000fc4000000001d */
[----:B------:R-:W-:Y:S01]  /*2770*/  FFMA R46, R49, R57, R34 ;  /* 0x00000039312e7223 */ /* 0x000fe20000000022 */
[----:B------:R-:W1:Y:S01]  /*2780*/  LDS.128 R28, [R4.X4+0x6130] ;  /* 0x00613000041c7984 */ /* 0x000e620000004c00 */
[C---:B------:R-:W-:Y:S02]  /*2790*/  FFMA R48, R20.reuse, R49, R41 ;  /* 0x0000003114307223 */ /* 0x040fe40000000029 */
[C---:B------:R-:W-:Y:S02]  /*27a0*/  FFMA R75, R20.reuse, R37, R32 ;  /* 0x00000025144b7223 */ /* 0x040fe40000000020 */
[----:B------:R-:W-:Y:S01]  /*27b0*/  FFMA R65, R20, R13, R40 ;  /* 0x0000000d14417223 */ /* 0x000fe20000000028 */
[----:B------:R-:W2:Y:S04]  /*27c0*/  LDS.128 R32, [R4.X4+0x8130] ;  /* 0x0081300004207984 */ /* 0x000ea80000004c00 */
[----:B------:R-:W3:Y:S01]  /*27d0*/  LDS.128 R40, [R4.X4+0xa130] ;  /* 0x00a1300004287984 */ /* 0x000ee20000004c00 */
[----:B------:R-:W-:-:S02]  /*27e0*/  FFMA R37, R37, R21, R54 ;  /* 0x0000001525257223 */ /* 0x000fc40000000036 */
[C---:B------:R-:W-:Y:S01]  /*27f0*/  FFMA R54, R12.reuse, R9, R66 ;  /* 0x000000090c367223 */ /* 0x040fe20000000042 */
[----:B------:R-:W-:Y:S01]  /*2800*/  LOP3.LUT R66, R5, 0x380, RZ, 0xfc, !PT ;  /* 0x0000038005427812 */ /* 0x000fe200078efcff */
[----:B------:R-:W-:Y:S02]  /*2810*/  FFMA R60, R12, R45, R60 ;  /* 0x0000002d0c3c7223 */ /* 0x000fe4000000003c */
[----:B------:R-:W-:Y:S02]  /*2820*/  FFMA R49, R49, R21, R62 ;  /* 0x0000001531317223 */ /* 0x000fe4000000003e */
[-C--:B0-----:R-:W-:Y:S02]  /*2830*/  FFMA R53, R8, R24.reuse, R53 ;  /* 0x0000001808357223 */ /* 0x081fe40000000035 */
[----:B------:R-:W-:Y:S02]  /*2840*/  FFMA R7, R44, R24, R7 ;  /* 0x000000182c077223 */ /* 0x000fe40000000007 */
[----:B------:R-:W-:-:S02]  /*2850*/  FFMA R62, R24, R9, R68 ;  /* 0x00000009183e7223 */ /* 0x000fc40000000044 */
[----:B------:R-:W-:Y:S02]  /*2860*/  FFMA R64, R24, R45, R64 ;  /* 0x0000002d18407223 */ /* 0x000fe40000000040 */
[C---:B------:R-:W-:Y:S02]  /*2870*/  FFMA R54, R13.reuse, R57, R54 ;  /* 0x000000390d367223 */ /* 0x040fe40000000036 */
[----:B------:R-:W-:Y:S02]  /*2880*/  FFMA R60, R13, R21, R60 ;  /* 0x000000150d3c7223 */ /* 0x000fe4000000003c */
[----:B------:R-:W0:Y:S01]  /*2890*/  LDS.64 R12, [R66.X4] ;  /* 0x00000000420c7984 */ /* 0x000e220000004a00 */
[-C--:B------:R-:W-:Y:S02]  /*28a0*/  FFMA R53, R56, R25.reuse, R53 ;  /* 0x0000001938357223 */ /* 0x080fe40000000035 */
[-C--:B------:R-:W-:Y:S02]  /*28b0*/  FFMA R7, R20, R25.reuse, R7 ;  /* 0x0000001914077223 */ /* 0x080fe40000000007 */
[----:B------:R-:W-:-:S02]  /*28c0*/  FFMA R62, R57, R25, R62 ;  /* 0x00000019393e7223 */ /* 0x000fc4000000003e */
[----:B------:R-:W-:Y:S02]  /*28d0*/  FFMA R64, R21, R25, R64 ;  /* 0x0000001915407223 */ /* 0x000fe40000000040 */
[----:B------:R4:W5:Y:S01]  /*28e0*/  LDS.64 R24, [R66.X4+0x20] ;  /* 0x0000200042187984 */ /* 0x0009620000004a00 */
[C---:B-1----:R-:W-:Y:S02]  /*28f0*/  FFMA R59, R44.reuse, R28, R59 ;  /* 0x0000001c2c3b7223 */ /* 0x042fe4000000003b */
[C---:B--2---:R-:W-:Y:S02]  /*2900*/  FFMA R47, R44.reuse, R32, R47 ;  /* 0x000000202c2f7223 */ /* 0x044fe4000000002f */
[----:B---3--:R-:W-:Y:S01]  /*2910*/  FFMA R55, R44, R40, R55 ;  /* 0x000000282c377223 */ /* 0x008fe20000000037 */
[----:B------:R-:W-:Y:S01]  /*2920*/  LOP3.LUT R44, R5, 0x3c0, RZ, 0xfc, !PT ;  /* 0x000003c0052c7812 */ /* 0x000fe200078efcff */
[----:B------:R-:W-:Y:S02]  /*2930*/  FFMA R61, R8, R28, R61 ;  /* 0x0000001c083d7223 */ /* 0x000fe4000000003d */
[----:B------:R-:W-:-:S02]  /*2940*/  FFMA R70, R28, R9, R70 ;  /* 0x000000091c467223 */ /* 0x000fc40000000046 */
[----:B------:R-:W-:Y:S02]  /*2950*/  FFMA R63, R8, R32, R63 ;  /* 0x00000020083f7223 */ /* 0x000fe4000000003f */
[-C--:B------:R-:W-:Y:S02]  /*2960*/  FFMA R10, R32, R9.reuse, R10 ;  /* 0x00000009200a7223 */ /* 0x080fe4000000000a */
[----:B------:R-:W-:Y:S02]  /*2970*/  FFMA R67, R8, R40, R67 ;  /* 0x0000002808437223 */ /* 0x000fe40000000043 */
[----:B------:R-:W-:Y:S02]  /*2980*/  FFMA R58, R40, R9, R58 ;  /* 0x00000009283a7223 */ /* 0x000fe4000000003a */
[----:B------:R-:W1:Y:S01]  /*2990*/  LDS.64 R8, [R44.X4] ;  /* 0x000000002c087984 */ /* 0x000e620000004a00 */
[-C--:B------:R-:W-:Y:S02]  /*29a0*/  FFMA R28, R28, R45.reuse, R22 ;  /* 0x0000002d1c1c7223 */ /* 0x080fe40000000016 */
[----:B------:R-:W-:-:S02]  /*29b0*/  FFMA R32, R32, R45, R11 ;  /* 0x0000002d20207223 */ /* 0x000fc4000000000b */
[----:B------:R-:W-:Y:S02]  /*29c0*/  FFMA R11, R20, R33, R47 ;  /* 0x00000021140b7223 */ /* 0x000fe4000000002f */
[----:B------:R-:W-:Y:S02]  /*29d0*/  FFMA R40, R40, R45, R23 ;  /* 0x0000002d28287223 */ /* 0x000fe40000000017 */
[CC--:B------:R-:W-:Y:S02]  /*29e0*/  FFMA R61, R56.reuse, R29.reuse, R61 ;  /* 0x0000001d383d7223 */ /* 0x0c0fe4000000003d */
[C---:B------:R-:W-:Y:S02]  /*29f0*/  FFMA R22, R57.reuse, R29, R70 ;  /* 0x0000001d39167223 */ /* 0x040fe40000000046 */
[-C--:B------:R-:W-:Y:S02]  /*2a00*/  FFMA R63, R56, R33.reuse, R63 ;  /* 0x00000021383f7223 */ /* 0x080fe4000000003f */
[----:B------:R-:W-:-:S02]  /*2a10*/  FFMA R47, R57, R33, R10 ;  /* 0x00000021392f7223 */ /* 0x000fc4000000000a */
[-C--:B------:R-:W-:Y:S02]  /*2a20*/  FFMA R67, R56, R41.reuse, R67 ;  /* 0x0000002938437223 */ /* 0x080fe40000000043 */
[----:B----4-:R-:W-:Y:S02]  /*2a30*/  FFMA R66, R57, R41, R58 ;  /* 0x0000002939427223 */ /* 0x010fe4000000003a */
[-C--:B------:R-:W-:Y:S02]  /*2a40*/  FFMA R59, R20, R29.reuse, R59 ;  /* 0x0000001d143b7223 */ /* 0x080fe4000000003b */
[C---:B------:R-:W-:Y:S02]  /*2a50*/  FFMA R29, R21.reuse, R29, R28 ;  /* 0x0000001d151d7223 */ /* 0x040fe4000000001c */
[C---:B------:R-:W-:Y:S02]  /*2a60*/  FFMA R33, R21.reuse, R33, R32 ;  /* 0x0000002115217223 */ /* 0x040fe40000000020 */
[----:B------:R-:W-:-:S02]  /*2a70*/  FFMA R21, R21, R41, R40 ;  /* 0x0000002915157223 */ /* 0x000fc40000000028 */
[C---:B0-----:R-:W-:Y:S02]  /*2a80*/  FFMA R69, R12.reuse, R18, R69 ;  /* 0x000000120c457223 */ /* 0x041fe40000000045 */
[C---:B------:R-:W-:Y:S02]  /*2a90*/  FFMA R52, R12.reuse, R50, R52 ;  /* 0x000000320c347223 */ /* 0x040fe40000000034 */
[C---:B------:R-:W-:Y:S02]  /*2aa0*/  FFMA R73, R12.reuse, R38, R73 ;  /* 0x000000260c497223 */ /* 0x040fe40000000049 */
[C---:B------:R-:W-:Y:S02]  /*2ab0*/  FFMA R77, R12.reuse, R14, R77 ;  /* 0x0000000e0c4d7223 */ /* 0x040fe4000000004d */
[C---:B------:R-:W-:Y:S02]  /*2ac0*/  FFMA R53, R12.reuse, R26, R53 ;  /* 0x0000001a0c357223 */ /* 0x040fe40000000035 */
[----:B------:R-:W-:-:S02]  /*2ad0*/  FFMA R10, R12, R30, R61 ;  /* 0x0000001e0c0a7223 */ /* 0x000fc4000000003d */
[C---:B------:R-:W-:Y:S02]  /*2ae0*/  FFMA R28, R12.reuse, R34, R63 ;  /* 0x000000220c1c7223 */ /* 0x040fe4000000003f */
[----:B------:R-:W-:Y:S02]  /*2af0*/  FFMA R32, R12, R42, R67 ;  /* 0x0000002a0c207223 */ /* 0x000fe40000000043 */
[-C--:B------:R-:W-:Y:S02]  /*2b00*/  FFMA R16, R18, R13.reuse, R16 ;  /* 0x0000000d12107223 */ /* 0x080fe40000000010 */
[-C--:B------:R-:W-:Y:S02]  /*2b10*/  FFMA R40, R50, R13.reuse, R46 ;  /* 0x0000000d32287223 */ /* 0x080fe4000000002e */
[-C--:B------:R-:W-:Y:S02]  /*2b20*/  FFMA R36, R38, R13.reuse, R36 ;  /* 0x0000000d26247223 */ /* 0x080fe40000000024 */
[----:B------:R-:W-:-:S02]  /*2b30*/  FFMA R54, R14, R13, R54 ;  /* 0x0000000d0e367223 */ /* 0x000fc40000000036 */
[-C--:B------:R-:W-:Y:S02]  /*2b40*/  FFMA R62, R26, R13.reuse, R62 ;  /* 0x0000000d1a3e7223 */ /* 0x080fe4000000003e */
[-C--:B------:R-:W-:Y:S02]  /*2b50*/  FFMA R56, R30, R13.reuse, R22 ;  /* 0x0000000d1e387223 */ /* 0x080fe40000000016 */
[-C--:B------:R-:W-:Y:S02]  /*2b60*/  FFMA R58, R34, R13.reuse, R47 ;  /* 0x0000000d223a7223 */ /* 0x080fe4000000002f */
[----:B------:R-:W-:Y:S02]  /*2b70*/  FFMA R66, R42, R13, R66 ;  /* 0x0000000d2a427223 */ /* 0x000fe40000000042 */
[----:B------:R-:W0:Y:S01]  /*2b80*/  LDS.64 R12, [R44.X4+0x20] ;  /* 0x000020002c0c7984 */ /* 0x000e220000004a00 */
[----:B-----5:R-:W-:Y:S02]  /*2b90*/  FFMA R65, R24, R14, R65 ;  /* 0x0000000e18417223 */ /* 0x020fe40000000041 */
[----:B------:R-:W-:Y:S01]  /*2ba0*/  FFMA R60, R14, R25, R60 ;  /* 0x000000190e3c7223 */ /* 0x000fe2000000003c */
[----:B------:R-:W-:Y:S01]  /*2bb0*/  LDS.128 R44, [R4.X4+0x6040] ;  /* 0x00604000042c7984 */ /* 0x000fe20000004c00 */
[----:B------:R-:W-:-:S02]  /*2bc0*/  FFMA R23, R20, R41, R55 ;  /* 0x0000002914177223 */ /* 0x000fc40000000037 */
[C---:B------:R-:W-:Y:S01]  /*2bd0*/  FFMA R14, R24.reuse, R34, R11 ;  /* 0x00000022180e7223 */ /* 0x040fe2000000000b */
[----:B------:R-:W-:Y:S01]  /*2be0*/  LOP3.LUT R11, R5, 0x400, RZ, 0xfc, !PT ;  /* 0x00000400050b7812 */ /* 0x000fe200078efcff */
[C---:B------:R-:W-:Y:S02]  /*2bf0*/  FFMA R71, R24.reuse, R18, R71 ;  /* 0x0000001218477223 */ /* 0x040fe40000000047 */
[----:B------:R-:W-:Y:S02]  /*2c00*/  FFMA R75, R24, R38, R75 ;  /* 0x00000026184b7223 */ /* 0x000fe4000000004b */
[-C--:B------:R-:W-:Y:S02]  /*2c10*/  FFMA R18, R18, R25.reuse, R17 ;  /* 0x0000001912127223 */ /* 0x080fe40000000011 */
[----:B------:R-:W-:Y:S02]  /*2c20*/  FFMA R38, R38, R25, R37 ;  /* 0x0000001926267223 */ /* 0x000fe40000000025 */
[----:B------:R-:W-:-:S02]  /*2c30*/  FFMA R17, R24, R50, R48 ;  /* 0x0000003218117223 */ /* 0x000fc40000000030 */
[----:B------:R-:W-:Y:S01]  /*2c40*/  FFMA R37, R24, R42, R23 ;  /* 0x0000002a18257223 */ /* 0x000fe20000000017 */
[----:B------:R-:W-:Y:S01]  /*2c50*/  LOP3.LUT R55, R5, 0x440, RZ, 0xfc, !PT ;  /* 0x0000044005377812 */ /* 0x000fe200078efcff */
[-C--:B------:R-:W-:Y:S02]  /*2c60*/  FFMA R50, R50, R25.reuse, R49 ;  /* 0x0000001932327223 */ /* 0x080fe40000000031 */
[----:B------:R-:W-:Y:S01]  /*2c70*/  FFMA R42, R42, R25, R21 ;  /* 0x000000192a2a7223 */ /* 0x000fe20000000015 */
[----:B------:R-:W-:Y:S01]  /*2c80*/  LDS.64 R48, [R11.X4+0x20] ;  /* 0x000020000b307984 */ /* 0x000fe20000004a00 */
[----:B------:R-:W-:-:S03]  /*2c90*/  FFMA R59, R24, R30, R59 ;  /* 0x0000001e183b7223 */ /* 0x000fc6000000003b */
[----:B------:R-:W2:Y:S01]  /*2ca0*/  LDS.128 R20, [R4.X4+0x4040] ;  /* 0x0040400004147984 */ /* 0x000ea20000004c00 */
[----:B------:R-:W-:Y:S02]  /*2cb0*/  FFMA R7, R24, R26, R7 ;  /* 0x0000001a18077223 */ /* 0x000fe40000000007 */
[-C--:B------:R-:W-:Y:S02]  /*2cc0*/  FFMA R64, R26, R25.reuse, R64 ;  /* 0x000000191a407223 */ /* 0x080fe40000000040 */
[-C--:B------:R-:W-:Y:S02]  /*2cd0*/  FFMA R30, R30, R25.reuse, R29 ;  /* 0x000000191e1e7223 */ /* 0x080fe4000000001d */
[----:B------:R-:W-:Y:S02]  /*2ce0*/  FFMA R34, R34, R25, R33 ;  /* 0x0000001922227223 */ /* 0x000fe40000000021 */
[----:B------:R-:W3:Y:S01]  /*2cf0*/  LDS.64 R24, [R11.X4] ;  /* 0x000000000b187984 */ /* 0x000ee20000004a00 */
[----:B-1----:R-:W-:-:S03]  /*2d00*/  FFMA R63, R8, R43, R32 ;  /* 0x0000002b083f7223 */ /* 0x002fc60000000020 */
[----:B------:R-:W1:Y:S01]  /*2d10*/  LDS.64 R32, [R55.X4+0x20] ;  /* 0x0000200037207984 */ /* 0x000e620000004a00 */
[C---:B------:R-:W-:Y:S02]  /*2d20*/  FFMA R61, R8.reuse, R35, R28 ;  /* 0x00000023083d7223 */ /* 0x040fe4000000001c */
[C---:B------:R-:W-:Y:S01]  /*2d30*/  FFMA R41, R8.reuse, R51, R52 ;  /* 0x0000003308297223 */ /* 0x040fe20000000034 */
[----:B------:R4:W-:Y:S01]  /*2d40*/  LDS.64 R28, [R55.X4] ;  /* 0x00000000371c7984 */ /* 0x0009e20000004a00 */
[C---:B------:R-:W-:Y:S02]  /*2d50*/  FFMA R69, R8.reuse, R19, R69 ;  /* 0x0000001308457223 */ /* 0x040fe40000000045 */
[C---:B------:R-:W-:Y:S02]  /*2d60*/  FFMA R73, R8.reuse, R39, R73 ;  /* 0x0000002708497223 */ /* 0x040fe40000000049 */
[C---:B------:R-:W-:Y:S02]  /*2d70*/  FFMA R77, R8.reuse, R15, R77 ;  /* 0x0000000f084d7223 */ /* 0x040fe4000000004d */
[----:B------:R-:W-:-:S02]  /*2d80*/  FFMA R53, R8, R27, R53 ;  /* 0x0000001b08357223 */ /* 0x000fc40000000035 */
[----:B------:R-:W-:Y:S02]  /*2d90*/  FFMA R57, R8, R31, R10 ;  /* 0x0000001f08397223 */ /* 0x000fe4000000000a */
[-C--:B------:R-:W-:Y:S02]  /*2da0*/  FFMA R52, R19, R9.reuse, R16 ;  /* 0x0000000913347223 */ /* 0x080fe40000000010 */
[-C--:B------:R-:W-:Y:S02]  /*2db0*/  FFMA R40, R51, R9.reuse, R40 ;  /* 0x0000000933287223 */ /* 0x080fe40000000028 */
[-C--:B------:R-:W-:Y:S02]  /*2dc0*/  FFMA R26, R39, R9.reuse, R36 ;  /* 0x00000009271a7223 */ /* 0x080fe40000000024 */
[-C--:B------:R-:W-:Y:S02]  /*2dd0*/  FFMA R54, R15, R9.reuse, R54 ;  /* 0x000000090f367223 */ /* 0x080fe40000000036 */
[----:B------:R-:W-:-:S02]  /*2de0*/  FFMA R62, R27, R9, R62 ;  /* 0x000000091b3e7223 */ /* 0x000fc4000000003e */
[-C--:B------:R-:W-:Y:S02]  /*2df0*/  FFMA R56, R31, R9.reuse, R56 ;  /* 0x000000091f387223 */ /* 0x080fe40000000038 */
[-C--:B------:R-:W-:Y:S02]  /*2e00*/  FFMA R58, R35, R9.reuse, R58 ;  /* 0x00000009233a7223 */ /* 0x080fe4000000003a */
[----:B------:R-:W-:Y:S02]  /*2e10*/  FFMA R66, R43, R9, R66 ;  /* 0x000000092b427223 */ /* 0x000fe40000000042 */
[C---:B0-----:R-:W-:Y:S01]  /*2e20*/  FFMA R71, R12.reuse, R19, R71 ;  /* 0x000000130c477223 */ /* 0x041fe20000000047 */
[----:B------:R-:W0:Y:S01]  /*2e30*/  LDS.128 R8, [R4.X4+0x8040] ;  /* 0x0080400004087984 */ /* 0x000e220000004c00 */
[----:B----4-:R-:W-:Y:S02]  /*2e40*/  FFMA R55, R19, R13, R18 ;  /* 0x0000000d13377223 */ /* 0x010fe40000000012 */
[----:B------:R-:W-:-:S02]  /*2e50*/  FFMA R67, R12, R51, R17 ;  /* 0x000000330c437223 */ /* 0x000fc40000000011 */
[----:B------:R-:W4:Y:S01]  /*2e60*/  LDS.128 R16, [R4.X4+0xa040] ;  /* 0x00a0400004107984 */ /* 0x000f220000004c00 */
[----:B------:R-:W-:Y:S02]  /*2e70*/  FFMA R70, R51, R13, R50 ;  /* 0x0000000d33467223 */ /* 0x000fe40000000032 */
[C---:B------:R-:W-:Y:S02]  /*2e80*/  FFMA R50, R12.reuse, R27, R7 ;  /* 0x0000001b0c327223 */ /* 0x040fe40000000007 */
[C---:B------:R-:W-:Y:S02]  /*2e90*/  FFMA R75, R12.reuse, R39, R75 ;  /* 0x000000270c4b7223 */ /* 0x040fe4000000004b */
[----:B------:R-:W-:Y:S02]  /*2ea0*/  FFMA R68, R39, R13, R38 ;  /* 0x0000000d27447223 */ /* 0x000fe40000000026 */
[C---:B------:R-:W-:Y:S02]  /*2eb0*/  FFMA R65, R12.reuse, R15, R65 ;  /* 0x0000000f0c417223 */ /* 0x040fe40000000041 */
[----:B------:R-:W-:-:S02]  /*2ec0*/  FFMA R59, R12, R31, R59 ;  /* 0x0000001f0c3b7223 */ /* 0x000fc4000000003b */
[C---:B------:R-:W-:Y:S02]  /*2ed0*/  FFMA R7, R12.reuse, R35, R14 ;  /* 0x000000230c077223 */ /* 0x040fe4000000000e */
[----:B------:R-:W-:Y:S02]  /*2ee0*/  FFMA R51, R12, R43, R37 ;  /* 0x0000002b0c337223 */ /* 0x000fe40000000025 */
[----:B------:R-:W5:Y:S01]  /*2ef0*/  LDS.128 R36, [R4.X4+0x4140] ;  /* 0x0041400004247984 */ /* 0x000f620000004c00 */
[----:B--2---:R-:W-:Y:S02]  /*2f00*/  FFMA R12, R20, R49, R55 ;  /* 0x00000031140c7223 */ /* 0x004fe40000000037 */
[-C--:B------:R-:W-:Y:S02]  /*2f10*/  FFMA R30, R31, R13.reuse, R30 ;  /* 0x0000000d1f1e7223 */ /* 0x080fe4000000001e */
[----:B------:R-:W-:Y:S02]  /*2f20*/  FFMA R64, R27, R13, R64 ;  /* 0x0000000d1b407223 */ /* 0x000fe40000000040 */
[----:B---3--:R-:W-:-:S02]  /*2f30*/  FFMA R31, R24, R20, R69 ;  /* 0x00000014181f7223 */ /* 0x008fc40000000045 */
[-C--:B------:R-:W-:Y:S02]  /*2f40*/  FFMA R60, R15, R13.reuse, R60 ;  /* 0x0000000d0f3c7223 */ /* 0x080fe4000000003c */
[-C--:B------:R-:W-:Y:S02]  /*2f50*/  FFMA R34, R35, R13.reuse, R34 ;  /* 0x0000000d23227223 */ /* 0x080fe40000000022 */
[----:B------:R-:W-:Y:S02]  /*2f60*/  FFMA R27, R43, R13, R42 ;  /* 0x0000000d2b1b7223 */ /* 0x000fe4000000002a */
[----:B-1----:R-:W-:Y:S02]  /*2f70*/  FFMA R69, R21, R33, R12 ;  /* 0x0000002115457223 */ /* 0x002fe4000000000c */
[----:B------:R-:W1:Y:S01]  /*2f80*/  LDS.128 R12, [R4.X4+0x6140] ;  /* 0x00614000040c7984 */ /* 0x000e620000004c00 */
[C---:B------:R-:W-:Y:S02]  /*2f90*/  FFMA R52, R20.reuse, R25, R52 ;  /* 0x0000001914347223 */ /* 0x040fe40000000034 */
[----:B------:R-:W-:-:S02]  /*2fa0*/  FFMA R35, R20, R48, R71 ;  /* 0x0000003014237223 */ /* 0x000fc40000000047 */
[----:B------:R-:W-:Y:S02]  /*2fb0*/  FFMA R41, R24, R44, R41 ;  /* 0x0000002c18297223 */ /* 0x000fe40000000029 */
[C---:B------:R-:W-:Y:S02]  /*2fc0*/  FFMA R42, R44.reuse, R48, R67 ;  /* 0x000000302c2a7223 */ /* 0x040fe40000000043 */
[C---:B------:R-:W-:Y:S02]  /*2fd0*/  FFMA R20, R44.reuse, R25, R40 ;  /* 0x000000192c147223 */ /* 0x040fe40000000028 */
[----:B------:R-:W-:Y:S02]  /*2fe0*/  FFMA R70, R44, R49, R70 ;  /* 0x000000312c467223 */ /* 0x000fe40000000046 */
[----:B0-----:R-:W-:Y:S02]  /*2ff0*/  FFMA R73, R24, R8, R73 ;  /* 0x0000000818497223 */ /* 0x001fe40000000049 */
[----:B------:R-:W-:-:S02]  /*3000*/  FFMA R40, R8, R48, R75 ;  /* 0x0000003008287223 */ /* 0x000fc4000000004b */
[C---:B------:R-:W-:Y:S02]  /*3010*/  FFMA R26, R8.reuse, R25, R26 ;  /* 0x00000019081a7223 */ /* 0x040fe4000000001a */
[----:B------:R-:W-:Y:S02]  /*3020*/  FFMA R44, R8, R49, R68 ;  /* 0x00000031082c7223 */ /* 0x000fe40000000044 */
[----:B----4-:R-:W-:Y:S02]  /*3030*/  FFMA R77, R24, R16, R77 ;  /* 0x00000010184d7223 */ /* 0x010fe4000000004d */
[C---:B------:R-:W-:Y:S02]  /*3040*/  FFMA R8, R16.reuse, R48, R65 ;  /* 0x0000003010087223 */ /* 0x040fe40000000041 */
[C---:B------:R-:W-:Y:S02]  /*3050*/  FFMA R54, R16.reuse, R25, R54 ;  /* 0x0000001910367223 */ /* 0x040fe40000000036 */
[----:B------:R-:W-:-:S02]  /*3060*/  FFMA R60, R16, R49, R60 ;  /* 0x00000031103c7223 */ /* 0x000fc4000000003c */
[-C--:B------:R-:W-:Y:S02]  /*3070*/  FFMA R65, R28, R17.reuse, R77 ;  /* 0x000000111c417223 */ /* 0x080fe4000000004d */
[----:B------:R-:W-:Y:S02]  /*3080*/  FFMA R77, R32, R17, R8 ;  /* 0x00000011204d7223 */ /* 0x000fe40000000008 */
[C---:B------:R-:W-:Y:S02]  /*3090*/  FFMA R16, R17.reuse, R29, R54 ;  /* 0x0000001d11107223 */ /* 0x040fe40000000036 */
[----:B------:R-:W-:Y:S02]  /*30a0*/  FFMA R17, R17, R33, R60 ;  /* 0x0000002111117223 */ /* 0x000fe4000000003c */
[----:B------:R-:W-:Y:S02]  /*30b0*/  FFMA R31, R28, R21, R31 ;  /* 0x000000151c1f7223 */ /* 0x000fe4000000001f */
[----:B------:R-:W-:-:S02]  /*30c0*/  FFMA R67, R21, R29, R52 ;  /* 0x0000001d15437223 */ /* 0x000fc40000000034 */
[----:B------:R-:W-:Y:S02]  /*30d0*/  FFMA R35, R32, R21, R35 ;  /* 0x0000001520237223 */ /* 0x000fe40000000023 */
[----:B------:R-:W-:Y:S02]  /*30e0*/  FFMA R75, R28, R9, R73 ;  /* 0x000000091c4b7223 */ /* 0x000fe40000000049 */
[----:B-----5:R-:W-:Y:S02]  /*30f0*/  FFMA R60, R24, R36, R53 ;  /* 0x00000024183c7223 */ /* 0x020fe40000000035 */
[-C--:B------:R-:W-:Y:S01]  /*3100*/  FFMA R71, R28, R45.reuse, R41 ;  /* 0x0000002d1c477223 */ /* 0x080fe20000000029 */
[----:B------:R-:W0:Y:S01]  /*3110*/  LDS.128 R52, [R4.X4+0xa140] ;  /* 0x00a1400004347984 */ /* 0x000e220000004c00 */
[C---:B------:R-:W-:Y:S02]  /*3120*/  FFMA R21, R32.reuse, R45, R42 ;  /* 0x0000002d20157223 */ /* 0x040fe4000000002a */
[----:B------:R-:W-:-:S02]  /*3130*/  FFMA R73, R32, R9, R40 ;  /* 0x0000000920497223 */ /* 0x000fc40000000028 */
[----:B------:R-:W-:Y:S01]  /*3140*/  FFMA R68, R48, R36, R50 ;  /* 0x0000002430447223 */ /* 0x000fe20000000032 */
[----:B------:R-:W2:Y:S01]  /*3150*/  LDS.128 R40, [R4.X4+0x8140] ;  /* 0x0081400004287984 */ /* 0x000ea20000004c00 */
[C---:B------:R-:W-:Y:S02]  /*3160*/  FFMA R62, R36.reuse, R25, R62 ;  /* 0x00000019243e7223 */ /* 0x040fe4000000003e */
[----:B------:R-:W-:Y:S01]  /*3170*/  FFMA R64, R36, R49, R64 ;  /* 0x0000003124407223 */ /* 0x000fe20000000040 */
[----:B------:R-:W-:Y:S01]  /*3180*/  LOP3.LUT R36, R5, 0x480, RZ, 0xfc, !PT ;  /* 0x0000048005247812 */ /* 0x000fe200078efcff */
[-C--:B------:R-:W-:Y:S02]  /*3190*/  FFMA R50, R28, R37.reuse, R60 ;  /* 0x000000251c327223 */ /* 0x080fe4000000003c */
[-C--:B------:R-:W-:Y:S02]  /*31a0*/  FFMA R60, R32, R37.reuse, R68 ;  /* 0x00000025203c7223 */ /* 0x080fe40000000044 */
[----:B------:R-:W-:-:S02]  /*31b0*/  FFMA R62, R29, R37, R62 ;  /* 0x000000251d3e7223 */ /* 0x000fc4000000003e */
[----:B------:R-:W-:Y:S02]  /*31c0*/  FFMA R64, R33, R37, R64 ;  /* 0x0000002521407223 */ /* 0x000fe40000000040 */
[-C--:B-1----:R-:W-:Y:S02]  /*31d0*/  FFMA R57, R24, R12.reuse, R57 ;  /* 0x0000000c18397223 */ /* 0x082fe40000000039 */
[----:B------:R-:W-:Y:S02]  /*31e0*/  FFMA R37, R48, R12, R59 ;  /* 0x0000000c30257223 */ /* 0x000fe4000000003b */
[C---:B------:R-:W-:Y:S02]  /*31f0*/  FFMA R56, R12.reuse, R25, R56 ;  /* 0x000000190c387223 */ /* 0x040fe40000000038 */
[----:B------:R-:W-:Y:S02]  /*3200*/  FFMA R12, R12, R49, R30 ;  /* 0x000000310c0c7223 */ /* 0x000fe4000000001e */
[----:B------:R-:W-:-:S02]  /*3210*/  FFMA R26, R9, R29, R26 ;  /* 0x0000001d091a7223 */ /* 0x000fc4000000001a */
[----:B------:R-:W-:Y:S02]  /*3220*/  FFMA R44, R9, R33, R44 ;  /* 0x00000021092c7223 */ /* 0x000fe4000000002c */
[----:B------:R-:W1:Y:S01]  /*3230*/  LDS.64 R8, [R36.X4] ;  /* 0x0000000024087984 */ /* 0x000e620000004a00 */
[-C--:B------:R-:W-:Y:S02]  /*3240*/  FFMA R59, R28, R13.reuse, R57 ;  /* 0x0000000d1c3b7223 */ /* 0x080fe40000000039 */
[-C--:B------:R-:W-:Y:S02]  /*3250*/  FFMA R30, R29, R13.reuse, R56 ;  /* 0x0000000d1d1e7223 */ /* 0x080fe40000000038 */
[-C--:B------:R-:W-:Y:S02]  /*3260*/  FFMA R57, R32, R13.reuse, R37 ;  /* 0x0000000d20397223 */ /* 0x080fe40000000025 */
[----:B------:R-:W-:Y:S02]  /*3270*/  FFMA R56, R33, R13, R12 ;  /* 0x0000000d21387223 */ /* 0x000fe4000000000c */
[----:B------:R-:W3:Y:S01]  /*3280*/  LDS.64 R12, [R36.X4+0x20] ;  /* 0x00002000240c7984 */ /* 0x000ee20000004a00 */
[----:B0-----:R-:W-:-:S02]  /*3290*/  FFMA R63, R24, R52, R63 ;  /* 0x00000034183f7223 */ /* 0x001fc4000000003f */
[-C--:B------:R-:W-:Y:S02]  /*32a0*/  FFMA R66, R52, R25.reuse, R66 ;  /* 0x0000001934427223 */ /* 0x080fe40000000042 */
[-C--:B--2---:R-:W-:Y:S02]  /*32b0*/  FFMA R61, R24, R40.reuse, R61 ;  /* 0x00000028183d7223 */ /* 0x084fe4000000003d */
[----:B------:R-:W-:Y:S02]  /*32c0*/  FFMA R58, R40, R25, R58 ;  /* 0x00000019283a7223 */ /* 0x000fe4000000003a */
[----:B------:R-:W-:Y:S01]  /*32d0*/  FFMA R7, R48, R40, R7 ;  /* 0x0000002830077223 */ /* 0x000fe20000000007 */
[----:B------:R-:W-:Y:S01]  /*32e0*/  LOP3.LUT R24, R5, 0x4c0, RZ, 0xfc, !PT ;  /* 0x000004c005187812 */ /* 0x000fe200078efcff */
[----:B------:R-:W-:Y:S02]  /*32f0*/  FFMA R34, R40, R49, R34 ;  /* 0x0000003128227223 */ /* 0x000fe40000000022 */
[----:B------:R-:W-:-:S02]  /*3300*/  FFMA R51, R48, R52, R51 ;  /* 0x0000003430337223 */ /* 0x000fc40000000033 */
[----:B------:R-:W-:Y:S01]  /*3310*/  FFMA R52, R52, R49, R27 ;  /* 0x0000003134347223 */ /* 0x000fe2000000001b */
[----:B------:R-:W0:Y:S01]  /*3320*/  LDS.64 R36, [R24.X4] ;  /* 0x0000000018247984 */ /* 0x000e220000004a00 */
[----:B------:R-:W-:Y:S02]  /*3330*/  FFMA R20, R45, R29, R20 ;  /* 0x0000001d2d147223 */ /* 0x000fe40000000014 */
[CC--:B------:R-:W-:Y:S02]  /*3340*/  FFMA R61, R28.reuse, R41.reuse, R61 ;  /* 0x000000291c3d7223 */ /* 0x0c0fe4000000003d */
[C---:B------:R-:W-:Y:S02]  /*3350*/  FFMA R68, R29.reuse, R41, R58 ;  /* 0x000000291d447223 */ /* 0x040fe4000000003a */
[-C--:B------:R-:W-:Y:S02]  /*3360*/  FFMA R63, R28, R53.reuse, R63 ;  /* 0x000000351c3f7223 */ /* 0x080fe4000000003f */
[----:B------:R-:W-:-:S02]  /*3370*/  FFMA R72, R29, R53, R66 ;  /* 0x000000351d487223 */ /* 0x000fc40000000042 */
[C---:B------:R-:W-:Y:S02]  /*3380*/  FFMA R7, R32.reuse, R41, R7 ;  /* 0x0000002920077223 */ /* 0x040fe40000000007 */
[----:B------:R-:W-:Y:S02]  /*3390*/  FFMA R45, R45, R33, R70 ;  /* 0x000000212d2d7223 */ /* 0x000fe40000000046 */
[C---:B------:R-:W-:Y:S02]  /*33a0*/  FFMA R41, R33.reuse, R41, R34 ;  /* 0x0000002921297223 */ /* 0x040fe40000000022 */
[-C--:B------:R-:W-:Y:S02]  /*33b0*/  FFMA R25, R32, R53.reuse, R51 ;  /* 0x0000003520197223 */ /* 0x080fe40000000033 */
[----:B------:R-:W-:Y:S02]  /*33c0*/  FFMA R33, R33, R53, R52 ;  /* 0x0000003521217223 */ /* 0x000fe40000000034 */
[----:B-1----:R-:W-:Y:S01]  /*33d0*/  FFMA R70, R14, R9, R30 ;  /* 0x000000090e467223 */ /* 0x002fe2000000001e */
[----:B------:R-:W-:Y:S01]  /*33e0*/  LOP3.LUT R30, R5, 0x500, RZ, 0xfc, !PT ;  /* 0x00000500051e7812 */ /* 0x000fe200078efcff */
[----:B------:R-:W-:-:S02]  /*33f0*/  FFMA R31, R8, R22, R31 ;  /* 0x00000016081f7223 */ /* 0x000fc4000000001f */
[C---:B------:R-:W-:Y:S02]  /*3400*/  FFMA R71, R8.reuse, R46, R71 ;  /* 0x0000002e08477223 */ /* 0x040fe40000000047 */
[C---:B------:R-:W-:Y:S02]  /*3410*/  FFMA R75, R8.reuse, R10, R75 ;  /* 0x0000000a084b7223 */ /* 0x040fe4000000004b */
[C---:B------:R-:W-:Y:S02]  /*3420*/  FFMA R65, R8.reuse, R18, R65 ;  /* 0x0000001208417223 */ /* 0x040fe40000000041 */
[C---:B------:R-:W-:Y:S02]  /*3430*/  FFMA R53, R8.reuse, R38, R50 ;  /* 0x0000002608357223 */ /* 0x040fe40000000032 */
[C---:B------:R-:W-:Y:S01]  /*3440*/  FFMA R29, R8.reuse, R14, R59 ;  /* 0x0000000e081d7223 */ /* 0x040fe2000000003b */
[----:B------:R-:W-:Y:S01]  /*3450*/  LDS.128 R48, [R4.X4+0x8050] ;  /* 0x0080500004307984 */ /* 0x000fe20000004c00 */
        /* <DEDUP_REMOVED lines=8> */
[----:B------:R-:W-:Y:S02]  /*34e0*/  FFMA R72, R54, R9, R72 ;  /* 0x0000000936487223 */ /* 0x000fe40000000048 */
[----:B------:R-:W1:Y:S01]  /*34f0*/  LDS.64 R8, [R24.X4+0x20] ;  /* 0x0000200018087984 */ /* 0x000e620000004a00 */
[C---:B---3--:R-:W-:Y:S02]  /*3500*/  FFMA R59, R12.reuse, R22, R35 ;  /* 0x000000160c3b7223 */ /* 0x048fe40000000023 */
[C---:B------:R-:W-:Y:S02]  /*3510*/  FFMA R21, R12.reuse, R46, R21 ;  /* 0x0000002e0c157223 */ /* 0x040fe40000000015 */
[C---:B------:R-:W-:Y:S02]  /*3520*/  FFMA R73, R12.reuse, R10, R73 ;  /* 0x0000000a0c497223 */ /* 0x040fe40000000049 */
[----:B------:R-:W-:-:S02]  /*3530*/  FFMA R77, R12, R18, R77 ;  /* 0x000000120c4d7223 */ /* 0x000fc4000000004d */
[C---:B------:R-:W-:Y:S02]  /*3540*/  FFMA R60, R12.reuse, R38, R60 ;  /* 0x000000260c3c7223 */ /* 0x040fe4000000003c */
[C---:B------:R-:W-:Y:S02]  /*3550*/  FFMA R57, R12.reuse, R14, R57 ;  /* 0x0000000e0c397223 */ /* 0x040fe40000000039 */
[----:B------:R-:W-:Y:S02]  /*3560*/  FFMA R7, R12, R42, R7 ;  /* 0x0000002a0c077223 */ /* 0x000fe40000000007 */
[-C--:B------:R-:W-:Y:S02]  /*3570*/  FFMA R46, R46, R13.reuse, R45 ;  /* 0x0000000d2e2e7223 */ /* 0x080fe4000000002d */
[-C--:B------:R-:W-:Y:S02]  /*3580*/  FFMA R10, R10, R13.reuse, R44 ;  /* 0x0000000d0a0a7223 */ /* 0x080fe4000000002c */
[----:B------:R-:W-:Y:S01]  /*3590*/  FFMA R18, R18, R13, R17 ;  /* 0x0000000d12127223 */ /* 0x000fe20000000011 */
[----:B------:R-:W-:Y:S01]  /*35a0*/  LDS.64 R44, [R30.X4+0x20] ;  /* 0x000020001e2c7984 */ /* 0x000fe20000004a00 */
[----:B------:R-:W-:-:S02]  /*35b0*/  FFMA R12, R12, R54, R25 ;  /* 0x000000360c0c7223 */ /* 0x000fc40000000019 */
[-C--:B------:R-:W-:Y:S01]  /*35c0*/  FFMA R54, R54, R13.reuse, R33 ;  /* 0x0000000d36367223 */ /* 0x080fe20000000021 */
[----:B------:R-:W-:Y:S04]  /*35d0*/  LDS.64 R16, [R30.X4] ;  /* 0x000000001e107984 */ /* 0x000fe80000004a00 */
[----:B------:R-:W2:Y:S04]  /*35e0*/  LDS.128 R24, [R4.X4+0x4050] ;  /* 0x0040500004187984 */ /* 0x000ea80000004c00 */
[----:B------:R-:W3:Y:S01]  /*35f0*/  LDS.128 R32, [R4.X4+0x6050] ;  /* 0x0060500004207984 */ /* 0x000ee20000004c00 */
[----:B------:R-:W-:-:S02]  /*3600*/  FFMA R22, R22, R13, R69 ;  /* 0x0000000d16167223 */ /* 0x000fc40000000045 */
[-C--:B------:R-:W-:Y:S02]  /*3610*/  FFMA R56, R14, R13.reuse, R56 ;  /* 0x0000000d0e387223 */ /* 0x080fe40000000038 */
[----:B------:R-:W-:Y:S02]  /*3620*/  FFMA R42, R42, R13, R41 ;  /* 0x0000000d2a2a7223 */ /* 0x000fe40000000029 */
[-C--:B0-----:R-:W-:Y:S02]  /*3630*/  FFMA R40, R23, R37.reuse, R40 ;  /* 0x0000002517287223 */ /* 0x081fe40000000028 */
[-C--:B------:R-:W-:Y:S02]  /*3640*/  FFMA R14, R47, R37.reuse, R20 ;  /* 0x000000252f0e7223 */ /* 0x080fe40000000014 */
[-C--:B------:R-:W-:Y:S02]  /*3650*/  FFMA R52, R11, R37.reuse, R52 ;  /* 0x000000250b347223 */ /* 0x080fe40000000034 */
[----:B------:R-:W-:-:S02]  /*3660*/  FFMA R66, R19, R37, R66 ;  /* 0x0000002513427223 */ /* 0x000fc40000000042 */
[-C--:B------:R-:W-:Y:S02]  /*3670*/  FFMA R62, R39, R37.reuse, R62 ;  /* 0x00000025273e7223 */ /* 0x080fe4000000003e */
[-C--:B------:R-:W-:Y:S02]  /*3680*/  FFMA R70, R15, R37.reuse, R70 ;  /* 0x000000250f467223 */ /* 0x080fe40000000046 */
[-C--:B------:R-:W-:Y:S02]  /*3690*/  FFMA R68, R43, R37.reuse, R68 ;  /* 0x000000252b447223 */ /* 0x080fe40000000044 */
[----:B------:R-:W-:Y:S02]  /*36a0*/  FFMA R72, R55, R37, R72 ;  /* 0x0000002537487223 */ /* 0x000fe40000000048 */
[----:B------:R-:W-:Y:S02]  /*36b0*/  FFMA R64, R38, R13, R64 ;  /* 0x0000000d26407223 */ /* 0x000fe40000000040 */
[----:B------:R-:W-:-:S02]  /*36c0*/  FFMA R41, R36, R23, R31 ;  /* 0x0000001724297223 */ /* 0x000fc4000000001f */
[C---:B-1----:R-:W-:Y:S02]  /*36d0*/  FFMA R59, R8.reuse, R23, R59 ;  /* 0x00000017083b7223 */ /* 0x042fe4000000003b */
[----:B------:R-:W-:Y:S02]  /*36e0*/  FFMA R22, R23, R9, R22 ;  /* 0x0000000917167223 */ /* 0x000fe40000000016 */
[-C--:B------:R-:W-:Y:S02]  /*36f0*/  FFMA R37, R8, R47.reuse, R21 ;  /* 0x0000002f08257223 */ /* 0x080fe40000000015 */
[C---:B------:R-:W-:Y:S02]  /*3700*/  FFMA R71, R36.reuse, R47, R71 ;  /* 0x0000002f24477223 */ /* 0x040fe40000000047 */
[C---:B------:R-:W-:Y:S02]  /*3710*/  FFMA R65, R36.reuse, R19, R65 ;  /* 0x0000001324417223 */ /* 0x040fe40000000041 */
[----:B------:R-:W-:-:S02]  /*3720*/  FFMA R63, R36, R55, R58 ;  /* 0x00000037243f7223 */ /* 0x000fc4000000003a */
        /* <DEDUP_REMOVED lines=8> */
[C---:B------:R-:W-:Y:S02]  /*37b0*/  FFMA R19, R8.reuse, R39, R60 ;  /* 0x0000002708137223 */ /* 0x040fe4000000003c */
[C---:B------:R-:W-:Y:S02]  /*37c0*/  FFMA R57, R8.reuse, R15, R57 ;  /* 0x0000000f08397223 */ /* 0x040fe40000000039 */
[----:B------:R-:W-:Y:S02]  /*37d0*/  FFMA R7, R8, R43, R7 ;  /* 0x0000002b08077223 */ /* 0x000fe40000000007 */
[----:B------:R-:W-:-:S02]  /*37e0*/  FFMA R64, R39, R9, R64 ;  /* 0x0000000927407223 */ /* 0x000fc40000000040 */
[-C--:B------:R-:W-:Y:S02]  /*37f0*/  FFMA R56, R15, R9.reuse, R56 ;  /* 0x000000090f387223 */ /* 0x080fe40000000038 */
[----:B------:R-:W-:Y:S02]  /*3800*/  FFMA R12, R43, R9, R42 ;  /* 0x000000092b0c7223 */ /* 0x000fe4000000002a */
[----:B--2---:R-:W-:Y:S01]  /*3810*/  FFMA R55, R16, R24, R41 ;  /* 0x0000001810377223 */ /* 0x004fe20000000029 */
[----:B------:R-:W0:Y:S01]  /*3820*/  LDS.128 R8, [R4.X4+0x4150] ;  /* 0x0041500004087984 */ /* 0x000e220000004c00 */
[C---:B------:R-:W-:Y:S02]  /*3830*/  FFMA R58, R24.reuse, R17, R40 ;  /* 0x00000011183a7223 */ /* 0x040fe40000000028 */
[----:B------:R-:W-:Y:S02]  /*3840*/  FFMA R59, R24, R44, R59 ;  /* 0x0000002c183b7223 */ /* 0x000fe4000000003b */
[----:B------:R-:W-:-:S02]  /*3850*/  FFMA R53, R36, R39, R53 ;  /* 0x0000002724357223 */ /* 0x000fc40000000035 */
[C---:B------:R-:W-:Y:S02]  /*3860*/  FFMA R13, R36.reuse, R15, R29 ;  /* 0x0000000f240d7223 */ /* 0x040fe4000000001d */
[----:B------:R-:W-:Y:S02]  /*3870*/  FFMA R61, R36, R43, R28 ;  /* 0x0000002b243d7223 */ /* 0x000fe4000000001c */
[----:B------:R-:W-:Y:S01]  /*3880*/  FFMA R24, R24, R45, R22 ;  /* 0x0000002d18187223 */ /* 0x000fe20000000016 */
[----:B------:R-:W1:Y:S01]  /*3890*/  LDS.128 R28, [R4.X4+0xa050] ;  /* 0x00a05000041c7984 */ /* 0x000e620000004c00 */
[----:B---3--:R-:W-:-:S03]  /*38a0*/  FFMA R60, R32, R44, R37 ;  /* 0x0000002c203c7223 */ /* 0x008fc60000000025 */
[----:B------:R-:W2:Y:S04]  /*38b0*/  LDS.128 R20, [R4.X4+0x6150] ;  /* 0x0061500004147984 */ /* 0x000ea80000004c00 */
[----:B------:R-:W3:Y:S04]  /*38c0*/  LDS.128 R36, [R4.X4+0x8150] ;  /* 0x0081500004247984 */ /* 0x000ee80000004c00 */
[----:B------:R-:W4:Y:S01]  /*38d0*/  LDS.128 R40, [R4.X4+0xa150] ;  /* 0x00a1500004287984 */ /* 0x000f220000004c00 */
[----:B------:R-:W-:Y:S02]  /*38e0*/  FFMA R71, R16, R32, R71 ;  /* 0x0000002010477223 */ /* 0x000fe40000000047 */
[----:B------:R-:W-:-:S02]  /*38f0*/  FFMA R74, R32, R17, R14 ;  /* 0x00000011204a7223 */ /* 0x000fc4000000000e */
[----:B------:R-:W-:Y:S02]  /*3900*/  FFMA R75, R16, R48, R75 ;  /* 0x00000030104b7223 */ /* 0x000fe4000000004b */
[C---:B------:R-:W-:Y:S02]  /*3910*/  FFMA R73, R48.reuse, R44, R73 ;  /* 0x0000002c30497223 */ /* 0x040fe40000000049 */
[C---:B------:R-:W-:Y:S02]  /*3920*/  FFMA R52, R48.reuse, R17, R52 ;  /* 0x0000001130347223 */ /* 0x040fe40000000034 */
[-C--:B------:R-:W-:Y:S01]  /*3930*/  FFMA R46, R48, R45.reuse, R46 ;  /* 0x0000002d302e7223 */ /* 0x080fe2000000002e */
[----:B------:R-:W-:Y:S01]  /*3940*/  LOP3.LUT R48, R5, 0x540, RZ, 0xfc, !PT ;  /* 0x0000054005307812 */ /* 0x000fe200078efcff */
[----:B------:R-:W-:Y:S02]  /*3950*/  FFMA R32, R32, R45, R47 ;  /* 0x0000002d20207223 */ /* 0x000fe4000000002f */
[----:B0-----:R-:W-:-:S02]  /*3960*/  FFMA R53, R16, R8, R53 ;  /* 0x0000000810357223 */ /* 0x001fc40000000035 */
[----:B------:R-:W0:Y:S01]  /*3970*/  LDS.64 R14, [R48.X4] ;  /* 0x00000000300e7984 */ /* 0x000e220000004a00 */
[----:B------:R-:W-:Y:S02]  /*3980*/  FFMA R47, R44, R8, R19 ;  /* 0x000000082c2f7223 */ /* 0x000fe40000000013 */
[C---:B------:R-:W-:Y:S02]  /*3990*/  FFMA R62, R8.reuse, R17, R62 ;  /* 0x00000011083e7223 */ /* 0x040fe4000000003e */
[----:B------:R-:W-:Y:S02]  /*39a0*/  FFMA R64, R8, R45, R64 ;  /* 0x0000002d08407223 */ /* 0x000fe40000000040 */
[----:B-1----:R-:W-:Y:S02]  /*39b0*/  FFMA R65, R16, R28, R65 ;  /* 0x0000001c10417223 */ /* 0x002fe40000000041 */
[----:B------:R-:W-:Y:S02]  /*39c0*/  FFMA R77, R28, R44, R77 ;  /* 0x0000002c1c4d7223 */ /* 0x000fe4000000004d */
[----:B--2---:R-:W-:-:S02]  /*39d0*/  FFMA R8, R16, R20, R13 ;  /* 0x0000001410087223 */ /* 0x004fc4000000000d */
[----:B------:R-:W-:Y:S02]  /*39e0*/  FFMA R66, R28, R17, R66 ;  /* 0x000000111c427223 */ /* 0x000fe40000000042 */
[----:B---3--:R-:W-:Y:S02]  /*39f0*/  FFMA R61, R16, R36, R61 ;  /* 0x00000024103d7223 */ /* 0x008fe4000000003d */
[----:B------:R-:W-:Y:S02]  /*3a00*/  FFMA R28, R28, R45, R18 ;  /* 0x0000002d1c1c7223 */ /* 0x000fe40000000012 */
[----:B----4-:R-:W-:Y:S01]  /*3a10*/  FFMA R63, R16, R40, R63 ;  /* 0x00000028103f7223 */ /* 0x010fe2000000003f */
[----:B------:R-:W-:Y:S01]  /*3a20*/  LOP3.LUT R16, R5, 0x580, RZ, 0xfc, !PT ;  /* 0x0000058005107812 */ /* 0x000fe200078efcff */
[----:B------:R1:W2:Y:S01]  /*3a30*/  LDS.64 R18, [R48.X4+0x20] ;  /* 0x0000200030127984 */ /* 0x0002a20000004a00 */
[----:B------:R-:W-:Y:S02]  /*3a40*/  FFMA R7, R44, R36, R7 ;  /* 0x000000242c077223 */ /* 0x000fe40000000007 */
[----:B------:R-:W-:-:S02]  /*3a50*/  FFMA R68, R36, R17, R68 ;  /* 0x0000001124447223 */ /* 0x000fc40000000044 */
[----:B------:R-:W-:Y:S02]  /*3a60*/  FFMA R36, R36, R45, R12 ;  /* 0x0000002d24247223 */ /* 0x000fe4000000000c */
[-C--:B------:R-:W-:Y:S01]  /*3a70*/  FFMA R70, R20, R17.reuse, R70 ;  /* 0x0000001114467223 */ /* 0x080fe20000000046 */
[----:B------:R-:W3:Y:S01]  /*3a80*/  LDS.64 R12, [R16.X4] ;  /* 0x00000000100c7984 */ /* 0x000ee20000004a00 */
[----:B------:R-:W-:-:S03]  /*3a90*/  FFMA R72, R40, R17, R72 ;  /* 0x0000001128487223 */ /* 0x000fc60000000048 */
[----:B------:R-:W4:Y:S01]  /*3aa0*/  LDS.64 R16, [R16.X4+0x20] ;  /* 0x0000200010107984 */ /* 0x000f220000004a00 */
[----:B------:R-:W-:Y:S02]  /*3ab0*/  FFMA R57, R44, R20, R57 ;  /* 0x000000142c397223 */ /* 0x000fe40000000039 */
[-C--:B------:R-:W-:Y:S01]  /*3ac0*/  FFMA R56, R20, R45.reuse, R56 ;  /* 0x0000002d14387223 */ /* 0x080fe20000000038 */
[----:B------:R-:W-:Y:S01]  /*3ad0*/  LOP3.LUT R20, R5, 0x5c0, RZ, 0xfc, !PT ;  /* 0x000005c005147812 */ /* 0x000fe200078efcff */
[----:B------:R-:W-:Y:S02]  /*3ae0*/  FFMA R67, R44, R40, R67 ;  /* 0x000000282c437223 */ /* 0x000fe40000000043 */
[----:B------:R-:W-:Y:S02]  /*3af0*/  FFMA R54, R40, R45, R54 ;  /* 0x0000002d28367223 */ /* 0x000fe40000000036 */
[----:B0-----:R-:W-:Y:S02]  /*3b00*/  FFMA R55, R14, R25, R55 ;  /* 0x000000190e377223 */ /* 0x001fe40000000037 */
[----:B------:R-:W-:-:S02]  /*3b10*/  FFMA R58, R25, R15, R58 ;  /* 0x0000000f193a7223 */ /* 0x000fc4000000003a */
[-C--:B------:R-:W-:Y:S02]  /*3b20*/  FFMA R74, R33, R15.reuse, R74 ;  /* 0x0000000f214a7223 */ /* 0x080fe4000000004a */
[-C--:B------:R-:W-:Y:S02]  /*3b30*/  FFMA R52, R49, R15.reuse, R52 ;  /* 0x0000000f31347223 */ /* 0x080fe40000000034 */
[----:B------:R-:W-:Y:S02]  /*3b40*/  FFMA R66, R29, R15, R66 ;  /* 0x0000000f1d427223 */ /* 0x000fe40000000042 */
[C---:B------:R-:W-:Y:S02]  /*3b50*/  FFMA R62, R15.reuse, R9, R62 ;  /* 0x000000090f3e7223 */ /* 0x040fe4000000003e */
[C---:B------:R-:W-:Y:S02]  /*3b60*/  FFMA R70, R15.reuse, R21, R70 ;  /* 0x000000150f467223 */ /* 0x040fe40000000046 */
[----:B------:R-:W-:-:S02]  /*3b70*/  FFMA R68, R15, R37, R68 ;  /* 0x000000250f447223 */ /* 0x000fc40000000044 */
[----:B------:R-:W-:Y:S01]  /*3b80*/  FFMA R72, R15, R41, R72 ;  /* 0x000000290f487223 */ /* 0x000fe20000000048 */
[----:B-1----:R-:W-:Y:S01]  /*3b90*/  LOP3.LUT R48, R5, 0x600, RZ, 0xfc, !PT ;  /* 0x0000060005307812 */ /* 0x002fe200078efcff */
[----:B------:R-:W-:Y:S02]  /*3ba0*/  FFMA R71, R14, R33, R71 ;  /* 0x000000210e477223 */ /* 0x000fe40000000047 */
[----:B--2---:R-:W-:Y:S02]  /*3bb0*/  FFMA R59, R18, R25, R59 ;  /* 0x00000019123b7223 */ /* 0x004fe4000000003b */
[----:B------:R-:W-:Y:S02]  /*3bc0*/  FFMA R24, R25, R19, R24 ;  /* 0x0000001319187223 */ /* 0x000fe40000000018 */
[C---:B------:R-:W-:Y:S02]  /*3bd0*/  FFMA R65, R14.reuse, R29, R65 ;  /* 0x0000001d0e417223 */ /* 0x040fe40000000041 */
[----:B------:R-:W-:-:S02]  /*3be0*/  FFMA R53, R14, R9, R53 ;  /* 0x000000090e357223 */ /* 0x000fc40000000035 */
[C---:B------:R-:W-:Y:S02]  /*3bf0*/  FFMA R45, R14.reuse, R21, R8 ;  /* 0x000000150e2d7223 */ /* 0x040fe40000000008 */
[----:B------:R-:W-:Y:S02]  /*3c00*/  FFMA R63, R14, R41, R63 ;  /* 0x000000290e3f7223 */ /* 0x000fe4000000003f */
[C---:B------:R-:W-:Y:S02]  /*3c10*/  FFMA R15, R18.reuse, R33, R60 ;  /* 0x00000021120f7223 */ /* 0x040fe4000000003c */
[----:B------:R-:W-:Y:S02]  /*3c20*/  FFMA R32, R33, R19, R32 ;  /* 0x0000001321207223 */ /* 0x000fe40000000020 */
[----:B------:R-:W-:Y:S02]  /*3c30*/  FFMA R77, R18, R29, R77 ;  /* 0x0000001d124d7223 */ /* 0x000fe4000000004d */
[----:B------:R-:W-:-:S02]  /*3c40*/  FFMA R28, R29, R19, R28 ;  /* 0x000000131d1c7223 */ /* 0x000fc4000000001c */
[C---:B------:R-:W-:Y:S02]  /*3c50*/  FFMA R47, R18.reuse, R9, R47 ;  /* 0x00000009122f7223 */ /* 0x040fe4000000002f */
[C---:B------:R-:W-:Y:S02]  /*3c60*/  FFMA R67, R18.reuse, R41, R67 ;  /* 0x0000002912437223 */ /* 0x040fe40000000043 */
[C---:B------:R-:W-:Y:S02]  /*3c70*/  FFMA R64, R19.reuse, R9, R64 ;  /* 0x0000000913407223 */ /* 0x040fe40000000040 */
[C---:B------:R-:W-:Y:S01]  /*3c80*/  FFMA R54, R19.reuse, R41, R54 ;  /* 0x0000002913367223 */ /* 0x040fe20000000036 */
[----:B------:R-:W0:Y:S01]  /*3c90*/  LDS.64 R8, [R20.X4] ;  /* 0x0000000014087984 */ /* 0x000e220000004a00 */
[-C--:B------:R-:W-:Y:S02]  /*3ca0*/  FFMA R57, R18, R21.reuse, R57 ;  /* 0x0000001512397223 */ /* 0x080fe40000000039 */
[----:B------:R-:W-:-:S02]  /*3cb0*/  FFMA R56, R19, R21, R56 ;  /* 0x0000001513387223 */ /* 0x000fc40000000038 */
[C---:B------:R-:W-:Y:S01]  /*3cc0*/  FFMA R75, R14.reuse, R49, R75 ;  /* 0x000000310e4b7223 */ /* 0x040fe2000000004b */
[----:B------:R-:W1:Y:S01]  /*3cd0*/  LDS.64 R20, [R20.X4+0x20] ;  /* 0x0000200014147984 */ /* 0x000e620000004a00 */
[----:B------:R-:W-:Y:S02]  /*3ce0*/  FFMA R61, R14, R37, R61 ;  /* 0x000000250e3d7223 */ /* 0x000fe4000000003d */
[C---:B------:R-:W-:Y:S02]  /*3cf0*/  FFMA R73, R18.reuse, R49, R73 ;  /* 0x0000003112497223 */ /* 0x040fe40000000049 */
[----:B------:R-:W-:Y:S02]  /*3d00*/  FFMA R7, R18, R37, R7 ;  /* 0x0000002512077223 */ /* 0x000fe40000000007 */
[----:B---3--:R-:W-:Y:S02]  /*3d10*/  FFMA R18, R12, R26, R55 ;  /* 0x0000001a0c127223 */ /* 0x008fe40000000037 */
[----:B------:R-:W-:-:S02]  /*3d20*/  FFMA R58, R26, R13, R58 ;  /* 0x0000000d1a3a7223 */ /* 0x000fc4000000003a */
[----:B----4-:R-:W-:Y:S02]  /*3d30*/  FFMA R59, R16, R26, R59 ;  /* 0x0000001a103b7223 */ /* 0x010fe4000000003b */
[----:B------:R-:W-:Y:S02]  /*3d40*/  FFMA R24, R26, R17, R24 ;  /* 0x000000111a187223 */ /* 0x000fe40000000018 */
[----:B------:R-:W-:Y:S02]  /*3d50*/  FFMA R46, R49, R19, R46 ;  /* 0x00000013312e7223 */ /* 0x000fe4000000002e */
[----:B------:R-:W-:Y:S02]  /*3d60*/  FFMA R36, R19, R37, R36 ;  /* 0x0000002513247223 */ /* 0x000fe40000000024 */
[C---:B------:R-:W-:Y:S02]  /*3d70*/  FFMA R71, R12.reuse, R34, R71 ;  /* 0x000000220c477223 */ /* 0x040fe40000000047 */
[----:B------:R-:W-:-:S02]  /*3d80*/  FFMA R65, R12, R30, R65 ;  /* 0x0000001e0c417223 */ /* 0x000fc40000000041 */
[----:B------:R-:W-:Y:S02]  /*3d90*/  FFMA R63, R12, R42, R63 ;  /* 0x0000002a0c3f7223 */ /* 0x000fe4000000003f */
[-C--:B------:R-:W-:Y:S02]  /*3da0*/  FFMA R74, R34, R13.reuse, R74 ;  /* 0x0000000d224a7223 */ /* 0x080fe4000000004a */
[-C--:B------:R-:W-:Y:S02]  /*3db0*/  FFMA R66, R30, R13.reuse, R66 ;  /* 0x0000000d1e427223 */ /* 0x080fe40000000042 */
[----:B------:R-:W-:Y:S02]  /*3dc0*/  FFMA R72, R42, R13, R72 ;  /* 0x0000000d2a487223 */ /* 0x000fe40000000048 */
[C---:B------:R-:W-:Y:S02]  /*3dd0*/  FFMA R26, R16.reuse, R34, R15 ;  /* 0x00000022101a7223 */ /* 0x040fe4000000000f */
[----:B------:R-:W-:-:S02]  /*3de0*/  FFMA R77, R16, R30, R77 ;  /* 0x0000001e104d7223 */ /* 0x000fc4000000004d */
[----:B------:R-:W-:Y:S02]  /*3df0*/  FFMA R67, R16, R42, R67 ;  /* 0x0000002a10437223 */ /* 0x000fe40000000043 */
[----:B------:R-:W-:Y:S02]  /*3e00*/  FFMA R19, R12, R10, R53 ;  /* 0x0000000a0c137223 */ /* 0x000fe40000000035 */
[----:B------:R-:W-:Y:S02]  /*3e10*/  FFMA R40, R50, R13, R52 ;  /* 0x0000000d32287223 */ /* 0x000fe40000000034 */
[-C--:B------:R-:W-:Y:S02]  /*3e20*/  FFMA R34, R34, R17.reuse, R32 ;  /* 0x0000001122227223 */ /* 0x080fe40000000020 */
[-C--:B------:R-:W-:Y:S01]  /*3e30*/  FFMA R30, R30, R17.reuse, R28 ;  /* 0x000000111e1e7223 */ /* 0x080fe2000000001c */
[----:B------:R-:W-:Y:S01]  /*3e40*/  LDS.64 R32, [R48.X4+0x20] ;  /* 0x0000200030207984 */ /* 0x000fe20000004a00 */
[----:B------:R-:W-:-:S02]  /*3e50*/  FFMA R42, R42, R17, R54 ;  /* 0x000000112a2a7223 */ /* 0x000fc40000000036 */
[C---:B------:R-:W-:Y:S01]  /*3e60*/  FFMA R75, R12.reuse, R50, R75 ;  /* 0x000000320c4b7223 */ /* 0x040fe2000000004b */
[----:B------:R-:W-:Y:S01]  /*3e70*/  LDS.64 R28, [R48.X4] ;  /* 0x00000000301c7984 */ /* 0x000fe20000004a00 */
[C---:B------:R-:W-:Y:S02]  /*3e80*/  FFMA R25, R12.reuse, R22, R45 ;  /* 0x000000160c197223 */ /* 0x040fe4000000002d */
[----:B------:R-:W-:Y:S01]  /*3e90*/  FFMA R61, R12, R38, R61 ;  /* 0x000000260c3d7223 */ /* 0x000fe2000000003d */
[----:B------:R-:W2:Y:S01]  /*3ea0*/  LDS.128 R52, [R4.X4+0x8060] ;  /* 0x0080600004347984 */ /* 0x000ea20000004c00 */
[-C--:B------:R-:W-:Y:S02]  /*3eb0*/  FFMA R62, R10, R13.reuse, R62 ;  /* 0x0000000d0a3e7223 */ /* 0x080fe4000000003e */
[-C--:B------:R-:W-:Y:S02]  /*3ec0*/  FFMA R70, R22, R13.reuse, R70 ;  /* 0x0000000d16467223 */ /* 0x080fe40000000046 */
[----:B------:R-:W-:-:S02]  /*3ed0*/  FFMA R68, R38, R13, R68 ;  /* 0x0000000d26447223 */ /* 0x000fc40000000044 */
[----:B------:R-:W3:Y:S01]  /*3ee0*/  LDS.128 R12, [R4.X4+0x4060] ;  /* 0x00406000040c7984 */ /* 0x000ee20000004c00 */
[----:B------:R-:W-:Y:S02]  /*3ef0*/  FFMA R73, R16, R50, R73 ;  /* 0x0000003210497223 */ /* 0x000fe40000000049 */
[-C--:B------:R-:W-:Y:S02]  /*3f00*/  FFMA R50, R50, R17.reuse, R46 ;  /* 0x0000001132327223 */ /* 0x080fe4000000002e */
[----:B------:R-:W-:Y:S02]  /*3f10*/  FFMA R37, R16, R10, R47 ;  /* 0x0000000a10257223 */ /* 0x000fe4000000002f */
[----:B------:R-:W-:Y:S01]  /*3f20*/  FFMA R36, R38, R17, R36 ;  /* 0x0000001126247223 */ /* 0x000fe20000000024 */
[----:B------:R-:W4:Y:S01]  /*3f30*/  LDS.128 R44, [R4.X4+0x6060] ;  /* 0x00606000042c7984 */ /* 0x000f220000004c00 */
[C---:B0-----:R-:W-:Y:S02]  /*3f40*/  FFMA R49, R8.reuse, R27, R18 ;  /* 0x0000001b08317223 */ /* 0x041fe40000000012 */
[----:B------:R-:W-:-:S02]  /*3f50*/  FFMA R75, R8, R51, R75 ;  /* 0x00000033084b7223 */ /* 0x000fc4000000004b */
[C---:B------:R-:W-:Y:S02]  /*3f60*/  FFMA R40, R51.reuse, R9, R40 ;  /* 0x0000000933287223 */ /* 0x040fe40000000028 */
[----:B-1----:R-:W-:Y:S02]  /*3f70*/  FFMA R73, R20, R51, R73 ;  /* 0x0000003314497223 */ /* 0x002fe40000000049 */
[----:B------:R-:W-:Y:S02]  /*3f80*/  FFMA R50, R51, R21, R50 ;  /* 0x0000001533327223 */ /* 0x000fe40000000032 */
[C---:B------:R-:W-:Y:S02]  /*3f90*/  FFMA R57, R16.reuse, R22, R57 ;  /* 0x0000001610397223 */ /* 0x040fe40000000039 */
[----:B------:R-:W-:Y:S02]  /*3fa0*/  FFMA R7, R16, R38, R7 ;  /* 0x0000002610077223 */ /* 0x000fe40000000007 */
[----:B------:R-:W-:-:S02]  /*3fb0*/  FFMA R64, R10, R17, R64 ;  /* 0x000000110a407223 */ /* 0x000fc40000000040 */
[----:B------:R-:W-:Y:S02]  /*3fc0*/  FFMA R56, R22, R17, R56 ;  /* 0x0000001116387223 */ /* 0x000fe40000000038 */
[C---:B------:R-:W-:Y:S02]  /*3fd0*/  FFMA R58, R27.reuse, R9, R58 ;  /* 0x000000091b3a7223 */ /* 0x040fe4000000003a */
        /* <DEDUP_REMOVED lines=8> */
[----:B------:R-:W-:Y:S02]  /*4060*/  FFMA R27, R20, R35, R26 ;  /* 0x00000023141b7223 */ /* 0x000fe4000000001a */
[----:B------:R-:W-:-:S02]  /*4070*/  FFMA R34, R35, R21, R34 ;  /* 0x0000001523227223 */ /* 0x000fc40000000022 */
[C---:B------:R-:W-:Y:S02]  /*4080*/  FFMA R77, R20.reuse, R31, R77 ;  /* 0x0000001f144d7223 */ /* 0x040fe4000000004d */
[----:B------:R-:W-:Y:S02]  /*4090*/  FFMA R30, R31, R21, R30 ;  /* 0x000000151f1e7223 */ /* 0x000fe4000000001e */
[----:B------:R-:W-:Y:S02]  /*40a0*/  FFMA R67, R20, R43, R67 ;  /* 0x0000002b14437223 */ /* 0x000fe40000000043 */
[----:B------:R-:W-:Y:S02]  /*40b0*/  FFMA R42, R43, R21, R42 ;  /* 0x000000152b2a7223 */ /* 0x000fe4000000002a */
[----:B--2---:R-:W-:Y:S02]  /*40c0*/  FFMA R75, R28, R52, R75 ;  /* 0x000000341c4b7223 */ /* 0x004fe4000000004b */
[----:B------:R-:W-:-:S02]  /*40d0*/  FFMA R73, R52, R32, R73 ;  /* 0x0000002034497223 */ /* 0x000fc40000000049 */
[----:B------:R-:W-:Y:S02]  /*40e0*/  FFMA R40, R52, R29, R40 ;  /* 0x0000001d34287223 */ /* 0x000fe40000000028 */
[C---:B------:R-:W-:Y:S02]  /*40f0*/  FFMA R41, R8.reuse, R11, R19 ;  /* 0x0000000b08297223 */ /* 0x040fe40000000013 */
[C---:B------:R-:W-:Y:S01]  /*4100*/  FFMA R25, R8.reuse, R23, R25 ;  /* 0x0000001708197223 */ /* 0x040fe20000000019 */
[----:B------:R-:W0:Y:S01]  /*4110*/  LDS.128 R16, [R4.X4+0xa060] ;  /* 0x00a0600004107984 */ /* 0x000e220000004c00 */
[----:B------:R-:W-:Y:S02]  /*4120*/  FFMA R61, R8, R39, R61 ;  /* 0x00000027083d7223 */ /* 0x000fe4000000003d */
[-C--:B------:R-:W-:Y:S02]  /*4130*/  FFMA R62, R11, R9.reuse, R62 ;  /* 0x000000090b3e7223 */ /* 0x080fe4000000003e */
[----:B------:R-:W-:-:S02]  /*4140*/  FFMA R70, R23, R9, R70 ;  /* 0x0000000917467223 */ /* 0x000fc40000000046 */
[----:B------:R-:W-:Y:S02]  /*4150*/  FFMA R68, R39, R9, R68 ;  /* 0x0000000927447223 */ /* 0x000fe40000000044 */
[C---:B------:R-:W-:Y:S02]  /*4160*/  FFMA R31, R20.reuse, R11, R37 ;  /* 0x0000000b141f7223 */ /* 0x040fe40000000025 */
[C---:B------:R-:W-:Y:S02]  /*4170*/  FFMA R57, R20.reuse, R23, R57 ;  /* 0x0000001714397223 */ /* 0x040fe40000000039 */
[----:B------:R-:W-:Y:S02]  /*4180*/  FFMA R7, R20, R39, R7 ;  /* 0x0000002714077223 */ /* 0x000fe40000000007 */
[-C--:B------:R-:W-:Y:S02]  /*4190*/  FFMA R64, R11, R21.reuse, R64 ;  /* 0x000000150b407223 */ /* 0x080fe40000000040 */
[-C--:B------:R-:W-:Y:S01]  /*41a0*/  FFMA R56, R23, R21.reuse, R56 ;  /* 0x0000001517387223 */ /* 0x080fe20000000038 */
[----:B------:R-:W1:Y:S01]  /*41b0*/  LDS.128 R8, [R4.X4+0x4160] ;  /* 0x0041600004087984 */ /* 0x000e620000004c00 */
[----:B------:R-:W-:-:S02]  /*41c0*/  FFMA R35, R39, R21, R36 ;  /* 0x0000001527237223 */ /* 0x000fc40000000024 */
[----:B---3--:R-:W-:Y:S01]  /*41d0*/  FFMA R43, R28, R12, R49 ;  /* 0x0000000c1c2b7223 */ /* 0x008fe20000000031 */
[----:B------:R-:W2:Y:S01]  /*41e0*/  LDS.128 R20, [R4.X4+0x6160] ;  /* 0x0061600004147984 */ /* 0x000ea20000004c00 */
[----:B------:R-:W-:-:S03]  /*41f0*/  FFMA R52, R52, R33, R50 ;  /* 0x0000002134347223 */ /* 0x000fc60000000032 */
[----:B------:R-:W3:Y:S04]  /*4200*/  LDS.128 R36, [R4.X4+0x8160] ;  /* 0x0081600004247984 */ /* 0x000ee80000004c00 */
[----:B------:R-:W5:Y:S01]  /*4210*/  LDS.128 R48, [R4.X4+0xa160] ;  /* 0x00a1600004307984 */ /* 0x000f620000004c00 */
[----:B------:R-:W-:Y:S01]  /*4220*/  LOP3.LUT R60, R5, 0x640, RZ, 0xfc, !PT ;  /* 0x00000640053c7812 */ /* 0x000fe200078efcff */
[C---:B------:R-:W-:Y:S02]  /*4230*/  FFMA R58, R12.reuse, R29, R58 ;  /* 0x0000001d0c3a7223 */ /* 0x040fe4000000003a */
[C---:B------:R-:W-:Y:S02]  /*4240*/  FFMA R59, R12.reuse, R32, R59 ;  /* 0x000000200c3b7223 */ /* 0x040fe4000000003b */
[----:B------:R-:W-:-:S02]  /*4250*/  FFMA R24, R12, R33, R24 ;  /* 0x000000210c187223 */ /* 0x000fc40000000018 */
[----:B----4-:R-:W-:Y:S02]  /*4260*/  FFMA R71, R28, R44, R71 ;  /* 0x0000002c1c477223 */ /* 0x010fe40000000047 */
[CC--:B------:R-:W-:Y:S02]  /*4270*/  FFMA R12, R44.reuse, R32.reuse, R27 ;  /* 0x000000202c0c7223 */ /* 0x0c0fe4000000001b */
[C---:B------:R-:W-:Y:S01]  /*4280*/  FFMA R74, R44.reuse, R29, R74 ;  /* 0x0000001d2c4a7223 */ /* 0x040fe2000000004a */
[----:B------:R-:W4:Y:S01]  /*4290*/  LDS.64 R26, [R60.X4] ;  /* 0x000000003c1a7984 */ /* 0x000f220000004a00 */
[----:B------:R-:W-:Y:S02]  /*42a0*/  FFMA R34, R44, R33, R34 ;  /* 0x000000212c227223 */ /* 0x000fe40000000022 */
[----:B0-----:R-:W-:Y:S02]  /*42b0*/  FFMA R77, R16, R32, R77 ;  /* 0x00000020104d7223 */ /* 0x001fe4000000004d */
[----:B------:R-:W-:-:S02]  /*42c0*/  FFMA R65, R28, R16, R65 ;  /* 0x000000101c417223 */ /* 0x000fc40000000041 */
[C---:B------:R-:W-:Y:S02]  /*42d0*/  FFMA R66, R16.reuse, R29, R66 ;  /* 0x0000001d10427223 */ /* 0x040fe40000000042 */
[----:B------:R-:W-:Y:S02]  /*42e0*/  FFMA R16, R16, R33, R30 ;  /* 0x0000002110107223 */ /* 0x000fe4000000001e */
[C---:B-1----:R-:W-:Y:S02]  /*42f0*/  FFMA R44, R32.reuse, R8, R31 ;  /* 0x00000008202c7223 */ /* 0x042fe4000000001f */
[----:B------:R-:W0:Y:S01]  /*4300*/  LDS.64 R30, [R60.X4+0x20] ;  /* 0x000020003c1e7984 */ /* 0x000e220000004a00 */
[C---:B--2---:R-:W-:Y:S02]  /*4310*/  FFMA R57, R32.reuse, R20, R57 ;  /* 0x0000001420397223 */ /* 0x044fe40000000039 */
[C---:B---3--:R-:W-:Y:S02]  /*4320*/  FFMA R7, R32.reuse, R36, R7 ;  /* 0x0000002420077223 */ /* 0x048fe40000000007 */
[----:B-----5:R-:W-:Y:S01]  /*4330*/  FFMA R67, R32, R48, R67 ;  /* 0x0000003020437223 */ /* 0x020fe20000000043 */
[----:B------:R-:W-:Y:S01]  /*4340*/  LOP3.LUT R32, R5, 0x680, RZ, 0xfc, !PT ;  /* 0x0000068005207812 */ /* 0x000fe200078efcff */
[----:B------:R-:W-:-:S02]  /*4350*/  FFMA R61, R28, R36, R61 ;  /* 0x000000241c3d7223 */ /* 0x000fc4000000003d */
[C---:B------:R-:W-:Y:S02]  /*4360*/  FFMA R68, R36.reuse, R29, R68 ;  /* 0x0000001d24447223 */ /* 0x040fe40000000044 */
[----:B------:R-:W-:Y:S02]  /*4370*/  FFMA R36, R36, R33, R35 ;  /* 0x0000002124247223 */ /* 0x000fe40000000023 */
[----:B------:R-:W-:Y:S02]  /*4380*/  FFMA R41, R28, R8, R41 ;  /* 0x000000081c297223 */ /* 0x000fe40000000029 */
[-C--:B------:R-:W-:Y:S02]  /*4390*/  FFMA R62, R8, R29.reuse, R62 ;  /* 0x0000001d083e7223 */ /* 0x080fe4000000003e */
[----:B------:R-:W-:Y:S02]  /*43a0*/  FFMA R25, R28, R20, R25 ;  /* 0x000000141c197223 */ /* 0x000fe40000000019 */
[----:B------:R-:W-:-:S02]  /*43b0*/  FFMA R70, R20, R29, R70 ;  /* 0x0000001d14467223 */ /* 0x000fc40000000046 */
[----:B------:R-:W-:Y:S02]  /*43c0*/  FFMA R35, R28, R48, R63 ;  /* 0x000000301c237223 */ /* 0x000fe4000000003f */
[----:B------:R-:W-:Y:S02]  /*43d0*/  FFMA R72, R48, R29, R72 ;  /* 0x0000001d30487223 */ /* 0x000fe40000000048 */
[----:B------:R-:W1:Y:S01]  /*43e0*/  LDS.64 R28, [R32.X4] ;  /* 0x00000000201c7984 */ /* 0x000e620000004a00 */
[-C--:B------:R-:W-:Y:S02]  /*43f0*/  FFMA R64, R8, R33.reuse, R64 ;  /* 0x0000002108407223 */ /* 0x080fe40000000040 */
[-C--:B------:R-:W-:Y:S02]  /*4400*/  FFMA R56, R20, R33.reuse, R56 ;  /* 0x0000002114387223 */ /* 0x080fe40000000038 */
[----:B------:R-:W-:Y:S02]  /*4410*/  FFMA R42, R48, R33, R42 ;  /* 0x00000021302a7223 */ /* 0x000fe4000000002a */
[----:B------:R-:W2:Y:S01]  /*4420*/  LDS.64 R32, [R32.X4+0x20] ;  /* 0x0000200020207984 */ /* 0x000ea20000004a00 */
[----:B------:R-:W-:Y:S01]  /*4430*/  LOP3.LUT R20, R5, 0x6c0, RZ, 0xfc, !PT ;  /* 0x000006c005147812 */ /* 0x000fe200078efcff */
[----:B----4-:R-:W-:-:S02]  /*4440*/  FFMA R58, R13, R27, R58 ;  /* 0x0000001b0d3a7223 */ /* 0x010fc4000000003a */
[-C--:B------:R-:W-:Y:S02]  /*4450*/  FFMA R74, R45, R27.reuse, R74 ;  /* 0x0000001b2d4a7223 */ /* 0x080fe4000000004a */
[-C--:B------:R-:W-:Y:S02]  /*4460*/  FFMA R40, R53, R27.reuse, R40 ;  /* 0x0000001b35287223 */ /* 0x080fe40000000028 */
[----:B------:R-:W-:Y:S02]  /*4470*/  FFMA R66, R17, R27, R66 ;  /* 0x0000001b11427223 */ /* 0x000fe40000000042 */
[C---:B------:R-:W-:Y:S02]  /*4480*/  FFMA R62, R27.reuse, R9, R62 ;  /* 0x000000091b3e7223 */ /* 0x040fe4000000003e */
[C---:B------:R-:W-:Y:S02]  /*4490*/  FFMA R70, R27.reuse, R21, R70 ;  /* 0x000000151b467223 */ /* 0x040fe40000000046 */
[----:B------:R-:W-:-:S02]  /*44a0*/  FFMA R68, R27, R37, R68 ;  /* 0x000000251b447223 */ /* 0x000fc40000000044 */
[----:B------:R-:W-:Y:S02]  /*44b0*/  FFMA R72, R27, R49, R72 ;  /* 0x000000311b487223 */ /* 0x000fe40000000048 */
[-C--:B------:R-:W-:Y:S02]  /*44c0*/  FFMA R65, R26, R17.reuse, R65 ;  /* 0x000000111a417223 */ /* 0x080fe40000000041 */
[----:B0-----:R-:W-:Y:S02]  /*44d0*/  FFMA R77, R30, R17, R77 ;  /* 0x000000111e4d7223 */ /* 0x001fe4000000004d */
[----:B------:R-:W-:Y:S02]  /*44e0*/  FFMA R16, R17, R31, R16 ;  /* 0x0000001f11107223 */ /* 0x000fe40000000010 */
[C---:B------:R-:W-:Y:S02]  /*44f0*/  FFMA R43, R26.reuse, R13, R43 ;  /* 0x0000000d1a2b7223 */ /* 0x040fe4000000002b */
[----:B------:R-:W-:-:S02]  /*4500*/  FFMA R71, R26, R45, R71 ;  /* 0x0000002d1a477223 */ /* 0x000fc40000000047 */
[C---:B------:R-:W-:Y:S02]  /*4510*/  FFMA R75, R26.reuse, R53, R75 ;  /* 0x000000351a4b7223 */ /* 0x040fe4000000004b */
[C---:B------:R-:W-:Y:S02]  /*4520*/  FFMA R41, R26.reuse, R9, R41 ;  /* 0x000000091a297223 */ /* 0x040fe40000000029 */
[C---:B------:R-:W-:Y:S02]  /*4530*/  FFMA R25, R26.reuse, R21, R25 ;  /* 0x000000151a197223 */ /* 0x040fe40000000019 */
[----:B------:R-:W-:Y:S02]  /*4540*/  FFMA R61, R26, R37, R61 ;  /* 0x000000251a3d7223 */ /* 0x000fe4000000003d */
[----:B------:R-:W-:Y:S02]  /*4550*/  FFMA R59, R30, R13, R59 ;  /* 0x0000000d1e3b7223 */ /* 0x000fe4000000003b */
[----:B------:R-:W-:-:S02]  /*4560*/  FFMA R24, R13, R31, R24 ;  /* 0x0000001f0d187223 */ /* 0x000fc40000000018 */
[-C--:B------:R-:W-:Y:S02]  /*4570*/  FFMA R17, R30, R9.reuse, R44 ;  /* 0x000000091e117223 */ /* 0x080fe4000000002c */
[----:B------:R-:W-:Y:S02]  /*4580*/  FFMA R64, R31, R9, R64 ;  /* 0x000000091f407223 */ /* 0x000fe40000000040 */
[----:B------:R-:W-:Y:S01]  /*4590*/  FFMA R35, R26, R49, R35 ;  /* 0x000000311a237223 */ /* 0x000fe20000000023 */
[----:B------:R-:W0:Y:S01]  /*45a0*/  LDS.64 R8, [R20.X4] ;  /* 0x0000000014087984 */ /* 0x000e220000004a00 */
[C---:B------:R-:W-:Y:S02]  /*45b0*/  FFMA R13, R30.reuse, R45, R12 ;  /* 0x0000002d1e0d7223 */ /* 0x040fe4000000000c */
[----:B------:R-:W-:Y:S02]  /*45c0*/  FFMA R34, R45, R31, R34 ;  /* 0x0000001f2d227223 */ /* 0x000fe40000000022 */
[----:B------:R-:W-:-:S02]  /*45d0*/  FFMA R57, R30, R21, R57 ;  /* 0x000000151e397223 */ /* 0x000fc40000000039 */
[C---:B------:R-:W-:Y:S02]  /*45e0*/  FFMA R7, R30.reuse, R37, R7 ;  /* 0x000000251e077223 */ /* 0x040fe40000000007 */
[----:B------:R-:W-:Y:S02]  /*45f0*/  FFMA R67, R30, R49, R67 ;  /* 0x000000311e437223 */ /* 0x000fe40000000043 */
[C---:B------:R-:W-:Y:S02]  /*4600*/  FFMA R56, R31.reuse, R21, R56 ;  /* 0x000000151f387223 */ /* 0x040fe40000000038 */
[----:B------:R-:W-:Y:S01]  /*4610*/  FFMA R36, R31, R37, R36 ;  /* 0x000000251f247223 */ /* 0x000fe20000000024 */
[----:B------:R-:W3:Y:S01]  /*4620*/  LDS.64 R20, [R20.X4+0x20] ;  /* 0x0000200014147984 */ /* 0x000ee20000004a00 */
[-C--:B-1----:R-:W-:Y:S02]  /*4630*/  FFMA R58, R14, R29.reuse, R58 ;  /* 0x0000001d0e3a7223 */ /* 0x082fe4000000003a */
[----:B------:R-:W-:-:S02]  /*4640*/  FFMA R74, R46, R29, R74 ;  /* 0x0000001d2e4a7223 */ /* 0x000fc4000000004a */
[-C--:B------:R-:W-:Y:S02]  /*4650*/  FFMA R44, R54, R29.reuse, R40 ;  /* 0x0000001d362c7223 */ /* 0x080fe40000000028 */
[-C--:B------:R-:W-:Y:S02]  /*4660*/  FFMA R66, R18, R29.reuse, R66 ;  /* 0x0000001d12427223 */ /* 0x080fe40000000042 */
[-C--:B------:R-:W-:Y:S02]  /*4670*/  FFMA R62, R10, R29.reuse, R62 ;  /* 0x0000001d0a3e7223 */ /* 0x080fe4000000003e */
[-C--:B------:R-:W-:Y:S02]  /*4680*/  FFMA R70, R22, R29.reuse, R70 ;  /* 0x0000001d16467223 */ /* 0x080fe40000000046 */
[-C--:B------:R-:W-:Y:S02]  /*4690*/  FFMA R68, R38, R29.reuse, R68 ;  /* 0x0000001d26447223 */ /* 0x080fe40000000044 */
[----:B------:R-:W-:Y:S01]  /*46a0*/  FFMA R72, R50, R29, R72 ;  /* 0x0000001d32487223 */ /* 0x000fe20000000048 */
[----:B------:R-:W-:Y:S01]  /*46b0*/  LOP3.LUT R29, R5, 0x700, RZ, 0xfc, !PT ;  /* 0x00000700051d7812 */ /* 0x000fe200078efcff */
[----:B------:R-:W-:-:S02]  /*46c0*/  FFMA R73, R30, R53, R73 ;  /* 0x000000351e497223 */ /* 0x000fc40000000049 */
[----:B------:R-:W-:Y:S02]  /*46d0*/  FFMA R52, R53, R31, R52 ;  /* 0x0000001f35347223 */ /* 0x000fe40000000034 */
[----:B------:R-:W-:Y:S02]  /*46e0*/  FFMA R42, R31, R49, R42 ;  /* 0x000000311f2a7223 */ /* 0x000fe4000000002a */
[C---:B------:R-:W-:Y:S02]  /*46f0*/  FFMA R12, R28.reuse, R14, R43 ;  /* 0x0000000e1c0c7223 */ /* 0x040fe4000000002b */
[C---:B------:R-:W-:Y:S02]  /*4700*/  FFMA R71, R28.reuse, R46, R71 ;  /* 0x0000002e1c477223 */ /* 0x040fe40000000047 */
[C---:B------:R-:W-:Y:S02]  /*4710*/  FFMA R75, R28.reuse, R54, R75 ;  /* 0x000000361c4b7223 */ /* 0x040fe4000000004b */
[----:B------:R-:W-:-:S02]  /*4720*/  FFMA R65, R28, R18, R65 ;  /* 0x000000121c417223 */ /* 0x000fc40000000041 */
[C---:B------:R-:W-:Y:S02]  /*4730*/  FFMA R30, R28.reuse, R10, R41 ;  /* 0x0000000a1c1e7223 */ /* 0x040fe40000000029 */
[C---:B------:R-:W-:Y:S02]  /*4740*/  FFMA R31, R28.reuse, R22, R25 ;  /* 0x000000161c1f7223 */ /* 0x040fe40000000019 */
[C---:B------:R-:W-:Y:S02]  /*4750*/  FFMA R61, R28.reuse, R38, R61 ;  /* 0x000000261c3d7223 */ /* 0x040fe4000000003d */
[----:B------:R-:W-:Y:S02]  /*4760*/  FFMA R28, R28, R50, R35 ;  /* 0x000000321c1c7223 */ /* 0x000fe40000000023 */
[C---:B--2---:R-:W-:Y:S02]  /*4770*/  FFMA R59, R32.reuse, R14, R59 ;  /* 0x0000000e203b7223 */ /* 0x044fe4000000003b */
[----:B------:R-:W-:-:S02]  /*4780*/  FFMA R13, R32, R46, R13 ;  /* 0x0000002e200d7223 */ /* 0x000fc4000000000d */
[C---:B------:R-:W-:Y:S02]  /*4790*/  FFMA R77, R32.reuse, R18, R77 ;  /* 0x00000012204d7223 */ /* 0x040fe4000000004d */
[C---:B------:R-:W-:Y:S02]  /*47a0*/  FFMA R7, R32.reuse, R38, R7 ;  /* 0x0000002620077223 */ /* 0x040fe40000000007 */
[----:B------:R-:W-:Y:S02]  /*47b0*/  FFMA R67, R32, R50, R67 ;  /* 0x0000003220437223 */ /* 0x000fe40000000043 */
[-C--:B------:R-:W-:Y:S02]  /*47c0*/  FFMA R14, R14, R33.reuse, R24 ;  /* 0x000000210e0e7223 */ /* 0x080fe40000000018 */
[----:B------:R-:W-:Y:S01]  /*47d0*/  FFMA R46, R46, R33, R34 ;  /* 0x000000212e2e7223 */ /* 0x000fe20000000022 */
[----:B------:R-:W-:Y:S01]  /*47e0*/  LDS.128 R24, [R4.X4+0x4070] ;  /* 0x0040700004187984 */ /* 0x000fe20000004c00 */
[----:B------:R-:W-:-:S02]  /*47f0*/  FFMA R73, R32, R54, R73 ;  /* 0x0000003620497223 */ /* 0x000fc40000000049 */
[-C--:B------:R-:W-:Y:S02]  /*4800*/  FFMA R52, R54, R33.reuse, R52 ;  /* 0x0000002136347223 */ /* 0x080fe40000000034 */
[-C--:B------:R-:W-:Y:S02]  /*4810*/  FFMA R18, R18, R33.reuse, R16 ;  /* 0x0000002112127223 */ /* 0x080fe40000000010 */
[C---:B------:R-:W-:Y:S02]  /*4820*/  FFMA R45, R32.reuse, R10, R17 ;  /* 0x0000000a202d7223 */ /* 0x040fe40000000011 */
[----:B------:R-:W-:Y:S01]  /*4830*/  FFMA R57, R32, R22, R57 ;  /* 0x0000001620397223 */ /* 0x000fe20000000039 */
[----:B------:R-:W1:Y:S01]  /*4840*/  LDS.64 R16, [R29.X4] ;  /* 0x000000001d107984 */ /* 0x000e620000004a00 */
[-C--:B------:R-:W-:Y:S02]  /*4850*/  FFMA R64, R10, R33.reuse, R64 ;  /* 0x000000210a407223 */ /* 0x080fe40000000040 */
[----:B------:R-:W-:-:S02]  /*4860*/  FFMA R56, R22, R33, R56 ;  /* 0x0000002116387223 */ /* 0x000fc40000000038 */
[-C--:B------:R-:W-:Y:S02]  /*4870*/  FFMA R38, R38, R33.reuse, R36 ;  /* 0x0000002126267223 */ /* 0x080fe40000000024 */
[----:B------:R-:W-:Y:S01]  /*4880*/  FFMA R50, R50, R33, R42 ;  /* 0x0000002132327223 */ /* 0x000fe2000000002a */
[----:B------:R-:W2:Y:S04]  /*4890*/  LDS.64 R36, [R29.X4+0x20] ;  /* 0x000020001d247984 */ /* 0x000ea80000004a00 */
[----:B------:R-:W4:Y:S04]  /*48a0*/  LDS.128 R32, [R4.X4+0x6070] ;  /* 0x0060700004207984 */ /* 0x000f280000004c00 */
[----:B------:R-:W5:Y:S01]  /*48b0*/  LDS.128 R40, [R4.X4+0x8070] ;  /* 0x0080700004287984 */ /* 0x000f620000004c00 */
[----:B0-----:R-:W-:-:S02]  /*48c0*/  FFMA R69, R8, R15, R12 ;  /* 0x0000000f08457223 */ /* 0x001fc4000000000c */
[----:B---3--:R-:W-:Y:S02]  /*48d0*/  FFMA R12, R20, R15, R59 ;  /* 0x0000000f140c7223 */ /* 0x008fe4000000003b */
[----:B------:R-:W-:Y:S02]  /*48e0*/  FFMA R71, R8, R47, R71 ;  /* 0x0000002f08477223 */ /* 0x000fe40000000047 */
[-C--:B------:R-:W-:Y:S02]  /*48f0*/  FFMA R58, R15, R9.reuse, R58 ;  /* 0x000000090f3a7223 */ /* 0x080fe4000000003a */
[-C--:B------:R-:W-:Y:S02]  /*4900*/  FFMA R74, R47, R9.reuse, R74 ;  /* 0x000000092f4a7223 */ /* 0x080fe4000000004a */
[----:B------:R-:W-:Y:S02]  /*4910*/  FFMA R44, R55, R9, R44 ;  /* 0x00000009372c7223 */ /* 0x000fe4000000002c */
        /* <DEDUP_REMOVED lines=11> */
[----:B-1----:R-:W-:Y:S02]  /*49d0*/  FFMA R69, R16, R24, R69 ;  /* 0x0000001810457223 */ /* 0x002fe40000000045 */
[----:B------:R-:W-:-:S02]  /*49e0*/  FFMA R58, R24, R17, R58 ;  /* 0x00000011183a7223 */ /* 0x000fc4000000003a */
[----:B--2---:R-:W-:Y:S02]  /*49f0*/  FFMA R51, R24, R36, R12 ;  /* 0x0000002418337223 */ /* 0x004fe4000000000c */
[----:B----4-:R-:W-:Y:S02]  /*4a00*/  FFMA R71, R16, R32, R71 ;  /* 0x0000002010477223 */ /* 0x010fe40000000047 */
[C---:B------:R-:W-:Y:S02]  /*4a10*/  FFMA R59, R32.reuse, R36, R59 ;  /* 0x00000024203b7223 */ /* 0x040fe4000000003b */
[----:B------:R-:W-:Y:S02]  /*4a20*/  FFMA R74, R32, R17, R74 ;  /* 0x00000011204a7223 */ /* 0x000fe4000000004a */
[C---:B------:R-:W-:Y:S02]  /*4a30*/  FFMA R75, R8.reuse, R55, R75 ;  /* 0x00000037084b7223 */ /* 0x040fe4000000004b */
[----:B------:R-:W-:-:S02]  /*4a40*/  FFMA R49, R8, R11, R30 ;  /* 0x0000000b08317223 */ /* 0x000fc4000000001e */
[C---:B------:R-:W-:Y:S02]  /*4a50*/  FFMA R53, R8.reuse, R23, R31 ;  /* 0x0000001708357223 */ /* 0x040fe4000000001f */
[----:B------:R-:W-:Y:S01]  /*4a60*/  FFMA R61, R8, R39, R61 ;  /* 0x00000027083d7223 */ /* 0x000fe2000000003d */
[----:B------:R-:W0:Y:S01]  /*4a70*/  LDS.128 R28, [R4.X4+0xa070] ;  /* 0x00a07000041c7984 */ /* 0x000e220000004c00 */
[-C--:B------:R-:W-:Y:S02]  /*4a80*/  FFMA R62, R11, R9.reuse, R62 ;  /* 0x000000090b3e7223 */ /* 0x080fe4000000003e */
[-C--:B------:R-:W-:Y:S02]  /*4a90*/  FFMA R70, R23, R9.reuse, R70 ;  /* 0x0000000917467223 */ /* 0x080fe40000000046 */
[----:B------:R-:W-:Y:S02]  /*4aa0*/  FFMA R68, R39, R9, R68 ;  /* 0x0000000927447223 */ /* 0x000fe40000000044 */
        /* <DEDUP_REMOVED lines=9> */
[-C--:B------:R-:W-:Y:S01]  /*4b40*/  FFMA R24, R24, R37.reuse, R14 ;  /* 0x0000002518187223 */ /* 0x080fe2000000000e */
[----:B------:R-:W2:Y:S01]  /*4b50*/  LDS.128 R20, [R4.X4+0x8170] ;  /* 0x0081700004147984 */ /* 0x000ea20000004c00 */
[----:B------:R-:W-:Y:S02]  /*4b60*/  FFMA R32, R32, R37, R46 ;  /* 0x0000002520207223 */ /* 0x000fe4000000002e */
[----:B-----5:R-:W-:Y:S01]  /*4b70*/  FFMA R54, R40, R17, R44 ;  /* 0x0000001128367223 */ /* 0x020fe2000000002c */
[----:B------:R-:W3:Y:S04]  /*4b80*/  LDS.128 R12, [R4.X4+0x6170] ;  /* 0x00617000040c7984 */ /* 0x000ee80000004c00 */
[----:B------:R-:W4:Y:S01]  /*4b90*/  LDS.128 R44, [R4.X4+0xa170] ;  /* 0x00a17000042c7984 */ /* 0x000f220000004c00 */
[----:B------:R-:W-:Y:S01]  /*4ba0*/  LOP3.LUT R60, R5, 0x740, RZ, 0xfc, !PT ;  /* 0x00000740053c7812 */ /* 0x000fe200078efcff */
[----:B------:R-:W-:-:S02]  /*4bb0*/  FFMA R75, R16, R40, R75 ;  /* 0x00000028104b7223 */ /* 0x000fc4000000004b */
[C---:B------:R-:W-:Y:S02]  /*4bc0*/  FFMA R73, R40.reuse, R36, R73 ;  /* 0x0000002428497223 */ /* 0x040fe40000000049 */
[----:B------:R-:W-:Y:S01]  /*4bd0*/  FFMA R52, R40, R37, R52 ;  /* 0x0000002528347223 */ /* 0x000fe20000000034 */
[----:B------:R-:W5:Y:S01]  /*4be0*/  LDS.64 R38, [R60.X4] ;  /* 0x000000003c267984 */ /* 0x000f620000004a00 */
[----:B0-----:R-:W-:Y:S02]  /*4bf0*/  FFMA R65, R16, R28, R65 ;  /* 0x0000001c10417223 */ /* 0x001fe40000000041 */
[C---:B------:R-:W-:Y:S02]  /*4c00*/  FFMA R77, R28.reuse, R36, R77 ;  /* 0x000000241c4d7223 */ /* 0x040fe4000000004d */
[C---:B------:R-:W-:Y:S02]  /*4c10*/  FFMA R66, R28.reuse, R17, R66 ;  /* 0x000000111c427223 */ /* 0x040fe40000000042 */
[----:B------:R-:W-:-:S02]  /*4c20*/  FFMA R28, R28, R37, R18 ;  /* 0x000000251c1c7223 */ /* 0x000fc40000000012 */
[C---:B-1----:R-:W-:Y:S02]  /*4c30*/  FFMA R40, R36.reuse, R8, R19 ;  /* 0x0000000824287223 */ /* 0x042fe40000000013 */
[----:B------:R-:W0:Y:S01]  /*4c40*/  LDS.64 R18, [R60.X4+0x20] ;  /* 0x000020003c127984 */ /* 0x000e220000004a00 */
[C---:B--2---:R-:W-:Y:S02]  /*4c50*/  FFMA R7, R36.reuse, R20, R7 ;  /* 0x0000001424077223 */ /* 0x044fe40000000007 */
[C---:B---3--:R-:W-:Y:S02]  /*4c60*/  FFMA R57, R36.reuse, R12, R57 ;  /* 0x0000000c24397223 */ /* 0x048fe40000000039 */
[----:B----4-:R-:W-:Y:S01]  /*4c70*/  FFMA R67, R36, R44, R67 ;  /* 0x0000002c24437223 */ /* 0x010fe20000000043 */
[----:B------:R-:W-:Y:S01]  /*4c80*/  LOP3.LUT R36, R5, 0x780, RZ, 0xfc, !PT ;  /* 0x0000078005247812 */ /* 0x000fe200078efcff */
[----:B------:R-:W-:Y:S02]  /*4c90*/  FFMA R49, R16, R8, R49 ;  /* 0x0000000810317223 */ /* 0x000fe40000000031 */
[----:B------:R-:W-:-:S02]  /*4ca0*/  FFMA R62, R8, R17, R62 ;  /* 0x00000011083e7223 */ /* 0x000fc4000000003e */
[----:B------:R-:W-:Y:S02]  /*4cb0*/  FFMA R53, R16, R12, R53 ;  /* 0x0000000c10357223 */ /* 0x000fe40000000035 */
[-C--:B------:R-:W-:Y:S02]  /*4cc0*/  FFMA R70, R12, R17.reuse, R70 ;  /* 0x000000110c467223 */ /* 0x080fe40000000046 */
[----:B------:R-:W-:Y:S02]  /*4cd0*/  FFMA R61, R16, R20, R61 ;  /* 0x00000014103d7223 */ /* 0x000fe4000000003d */
[-C--:B------:R-:W-:Y:S02]  /*4ce0*/  FFMA R68, R20, R17.reuse, R68 ;  /* 0x0000001114447223 */ /* 0x080fe40000000044 */
[----:B------:R-:W-:Y:S02]  /*4cf0*/  FFMA R55, R16, R44, R63 ;  /* 0x0000002c10377223 */ /* 0x000fe4000000003f */
[----:B------:R-:W-:-:S02]  /*4d00*/  FFMA R72, R44, R17, R72 ;  /* 0x000000112c487223 */ /* 0x000fc40000000048 */
[-C--:B------:R-:W-:Y:S01]  /*4d10*/  FFMA R64, R8, R37.reuse, R64 ;  /* 0x0000002508407223 */ /* 0x080fe20000000040 */
[----:B------:R-:W1:Y:S01]  /*4d20*/  LDS.64 R16, [R36.X4] ;  /* 0x0000000024107984 */ /* 0x000e620000004a00 */
[-C--:B------:R-:W-:Y:S02]  /*4d30*/  FFMA R56, R12, R37.reuse, R56 ;  /* 0x000000250c387223 */ /* 0x080fe40000000038 */
[-C--:B------:R-:W-:Y:S02]  /*4d40*/  FFMA R48, R20, R37.reuse, R48 ;  /* 0x0000002514307223 */ /* 0x080fe40000000030 */
[----:B------:R-:W-:Y:S02]  /*4d50*/  FFMA R50, R44, R37, R50 ;  /* 0x000000252c327223 */ /* 0x000fe40000000032 */
[----:B------:R-:W2:Y:S01]  /*4d60*/  LDS.64 R36, [R36.X4+0x20] ;  /* 0x0000200024247984 */ /* 0x000ea20000004a00 */
[----:B------:R-:W-:Y:S01]  /*4d70*/  LOP3.LUT R12, R5, 0x7c0, RZ, 0xfc, !PT ;  /* 0x000007c0050c7812 */ /* 0x000fe200078efcff */
[----:B-----5:R-:W-:-:S02]  /*4d80*/  FFMA R69, R38, R25, R69 ;  /* 0x0000001926457223 */ /* 0x020fc40000000045 */
[C---:B------:R-:W-:Y:S02]  /*4d90*/  FFMA R58, R25.reuse, R39, R58 ;  /* 0x00000027193a7223 */ /* 0x040fe4000000003a */
[----:B0-----:R-:W-:Y:S02]  /*4da0*/  FFMA R51, R18, R25, R51 ;  /* 0x0000001912337223 */ /* 0x001fe40000000033 */
[----:B------:R-:W-:Y:S02]  /*4db0*/  FFMA R24, R25, R19, R24 ;  /* 0x0000001319187223 */ /* 0x000fe40000000018 */
[C---:B------:R-:W-:Y:S02]  /*4dc0*/  FFMA R71, R38.reuse, R33, R71 ;  /* 0x0000002126477223 */ /* 0x040fe40000000047 */
[C---:B------:R-:W-:Y:S02]  /*4dd0*/  FFMA R75, R38.reuse, R41, R75 ;  /* 0x00000029264b7223 */ /* 0x040fe4000000004b */
[----:B------:R-:W-:-:S02]  /*4de0*/  FFMA R65, R38, R29, R65 ;  /* 0x0000001d26417223 */ /* 0x000fc40000000041 */
[C---:B------:R-:W-:Y:S02]  /*4df0*/  FFMA R49, R38.reuse, R9, R49 ;  /* 0x0000000926317223 */ /* 0x040fe40000000031 */
[C---:B------:R-:W-:Y:S02]  /*4e00*/  FFMA R53, R38.reuse, R13, R53 ;  /* 0x0000000d26357223 */ /* 0x040fe40000000035 */
[C---:B------:R-:W-:Y:S02]  /*4e10*/  FFMA R61, R38.reuse, R21, R61 ;  /* 0x00000015263d7223 */ /* 0x040fe4000000003d */
[----:B------:R-:W-:Y:S01]  /*4e20*/  FFMA R55, R38, R45, R55 ;  /* 0x0000002d26377223 */ /* 0x000fe20000000037 */
[----:B------:R-:W-:Y:S01]  /*4e30*/  LOP3.LUT R38, R5, 0x800, RZ, 0xfc, !PT ;  /* 0x0000080005267812 */ /* 0x000fe200078efcff */
[-C--:B------:R-:W-:Y:S02]  /*4e40*/  FFMA R74, R33, R39.reuse, R74 ;  /* 0x00000027214a7223 */ /* 0x080fe4000000004a */
[----:B------:R-:W-:-:S02]  /*4e50*/  FFMA R54, R41, R39, R54 ;  /* 0x0000002729367223 */ /* 0x000fc40000000036 */
[----:B------:R-:W-:Y:S02]  /*4e60*/  FFMA R66, R29, R39, R66 ;  /* 0x000000271d427223 */ /* 0x000fe40000000042 */
[C---:B------:R-:W-:Y:S02]  /*4e70*/  FFMA R62, R39.reuse, R9, R62 ;  /* 0x00000009273e7223 */ /* 0x040fe4000000003e */
[C---:B------:R-:W-:Y:S02]  /*4e80*/  FFMA R68, R39.reuse, R21, R68 ;  /* 0x0000001527447223 */ /* 0x040fe40000000044 */
[----:B------:R-:W-:Y:S02]  /*4e90*/  FFMA R72, R39, R45, R72 ;  /* 0x0000002d27487223 */ /* 0x000fe40000000048 */
[----:B------:R-:W-:Y:S02]  /*4ea0*/  FFMA R59, R18, R33, R59 ;  /* 0x00000021123b7223 */ /* 0x000fe4000000003b */
[----:B------:R-:W-:-:S02]  /*4eb0*/  FFMA R32, R33, R19, R32 ;  /* 0x0000001321207223 */ /* 0x000fc40000000020 */
[C---:B------:R-:W-:Y:S02]  /*4ec0*/  FFMA R73, R18.reuse, R41, R73 ;  /* 0x0000002912497223 */ /* 0x040fe40000000049 */
[----:B------:R-:W-:Y:S02]  /*4ed0*/  FFMA R52, R41, R19, R52 ;  /* 0x0000001329347223 */ /* 0x000fe40000000034 */
[C---:B------:R-:W-:Y:S02]  /*4ee0*/  FFMA R77, R18.reuse, R29, R77 ;  /* 0x0000001d124d7223 */ /* 0x040fe4000000004d */
[----:B------:R-:W-:Y:S02]  /*4ef0*/  FFMA R28, R29, R19, R28 ;  /* 0x000000131d1c7223 */ /* 0x000fe4000000001c */
[C---:B------:R-:W-:Y:S02]  /*4f00*/  FFMA R25, R18.reuse, R9, R40 ;  /* 0x0000000912197223 */ /* 0x040fe40000000028 */
[----:B------:R-:W-:-:S02]  /*4f10*/  FFMA R7, R18, R21, R7 ;  /* 0x0000001512077223 */ /* 0x000fc40000000007 */
[C---:B------:R-:W-:Y:S02]  /*4f20*/  FFMA R67, R18.reuse, R45, R67 ;  /* 0x0000002d12437223 */ /* 0x040fe40000000043 */
[C---:B------:R-:W-:Y:S02]  /*4f30*/  FFMA R64, R19.reuse, R9, R64 ;  /* 0x0000000913407223 */ /* 0x040fe40000000040 */
[C---:B------:R-:W-:Y:S01]  /*4f40*/  FFMA R48, R19.reuse, R21, R48 ;  /* 0x0000001513307223 */ /* 0x040fe20000000030 */
[----:B------:R-:W0:Y:S01]  /*4f50*/  LDS.64 R8, [R12.X4] ;  /* 0x000000000c087984 */ /* 0x000e220000004a00 */
[----:B------:R-:W-:Y:S02]  /*4f60*/  FFMA R50, R19, R45, R50 ;  /* 0x0000002d13327223 */ /* 0x000fe40000000032 */
[-C--:B------:R-:W-:Y:S02]  /*4f70*/  FFMA R70, R39, R13.reuse, R70 ;  /* 0x0000000d27467223 */ /* 0x080fe40000000046 */
[----:B------:R-:W-:-:S02]  /*4f80*/  FFMA R57, R18, R13, R57 ;  /* 0x0000000d12397223 */ /* 0x000fc40000000039 */
[----:B------:R-:W-:Y:S02]  /*4f90*/  FFMA R56, R19, R13, R56 ;  /* 0x0000000d13387223 */ /* 0x000fe40000000038 */
[----:B------:R-:W3:Y:S01]  /*4fa0*/  LDS.64 R12, [R12.X4+0x20] ;  /* 0x000020000c0c7984 */ /* 0x000ee20000004a00 */
[C---:B-1----:R-:W-:Y:S02]  /*4fb0*/  FFMA R69, R16.reuse, R26, R69 ;  /* 0x0000001a10457223 */ /* 0x042fe40000000045 */
        /* <DEDUP_REMOVED lines=10> */
[----:B------:R-:W-:Y:S02]  /*5060*/  FFMA R72, R46, R17, R72 ;  /* 0x000000112e487223 */ /* 0x000fe40000000048 */
[C---:B--2---:R-:W-:Y:S02]  /*5070*/  FFMA R41, R36.reuse, R26, R51 ;  /* 0x0000001a24297223 */ /* 0x044fe40000000033 */
[----:B------:R-:W-:Y:S02]  /*5080*/  FFMA R59, R36, R34, R59 ;  /* 0x00000022243b7223 */ /* 0x000fe4000000003b */
[----:B------:R-:W-:Y:S02]  /*5090*/  FFMA R32, R34, R37, R32 ;  /* 0x0000002522207223 */ /* 0x000fe40000000020 */
[C---:B------:R-:W-:Y:S02]  /*50a0*/  FFMA R73, R36.reuse, R42, R73 ;  /* 0x0000002a24497223 */ /* 0x040fe40000000049 */
[----:B------:R-:W-:-:S02]  /*50b0*/  FFMA R77, R36, R30, R77 ;  /* 0x0000001e244d7223 */ /* 0x000fc4000000004d */
[C---:B------:R-:W-:Y:S02]  /*50c0*/  FFMA R7, R36.reuse, R22, R7 ;  /* 0x0000001624077223 */ /* 0x040fe40000000007 */
[----:B------:R-:W-:Y:S02]  /*50d0*/  FFMA R67, R36, R46, R67 ;  /* 0x0000002e24437223 */ /* 0x000fe40000000043 */
[C---:B------:R-:W-:Y:S02]  /*50e0*/  FFMA R20, R16.reuse, R10, R49 ;  /* 0x0000000a10147223 */ /* 0x040fe40000000031 */
[----:B------:R-:W-:Y:S02]  /*50f0*/  FFMA R21, R16, R14, R53 ;  /* 0x0000000e10157223 */ /* 0x000fe40000000035 */
[-C--:B------:R-:W-:Y:S02]  /*5100*/  FFMA R26, R26, R37.reuse, R24 ;  /* 0x000000251a1a7223 */ /* 0x080fe40000000018 */
[----:B------:R-:W-:-:S02]  /*5110*/  FFMA R42, R42, R37, R52 ;  /* 0x000000252a2a7223 */ /* 0x000fc40000000034 */
[-C--:B------:R-:W-:Y:S01]  /*5120*/  FFMA R30, R30, R37.reuse, R28 ;  /* 0x000000251e1e7223 */ /* 0x080fe2000000001c */
[----:B------:R-:W-:Y:S01]  /*5130*/  LDS.128 R52, [R4.X4+0x8080] ;  /* 0x0080800004347984 */ /* 0x000fe20000004c00 */
[----:B------:R-:W-:Y:S02]  /*5140*/  FFMA R34, R36, R10, R25 ;  /* 0x0000000a24227223 */ /* 0x000fe40000000019 */
[-C--:B------:R-:W-:Y:S01]  /*5150*/  FFMA R22, R22, R37.reuse, R48 ;  /* 0x0000002516167223 */ /* 0x080fe20000000030 */
[----:B------:R-:W-:Y:S01]  /*5160*/  LDS.64 R24, [R38.X4] ;  /* 0x0000000026187984 */ /* 0x000fe20000004a00 */
[----:B------:R-:W-:Y:S02]  /*5170*/  FFMA R46, R46, R37, R50 ;  /* 0x000000252e2e7223 */ /* 0x000fe40000000032 */
[-C--:B------:R-:W-:Y:S01]  /*5180*/  FFMA R62, R10, R17.reuse, R62 ;  /* 0x000000110a3e7223 */ /* 0x080fe2000000003e */
[----:B------:R-:W-:Y:S01]  /*5190*/  LDS.64 R28, [R38.X4+0x20] ;  /* 0x00002000261c7984 */ /* 0x000fe20000004a00 */
[----:B------:R-:W-:-:S03]  /*51a0*/  FFMA R70, R14, R17, R70 ;  /* 0x000000110e467223 */ /* 0x000fc60000000046 */
[----:B------:R-:W1:Y:S04]  /*51b0*/  LDS.128 R48, [R4.X4+0x6080] ;  /* 0x0060800004307984 */ /* 0x000e680000004c00 */
[----:B------:R-:W2:Y:S01]  /*51c0*/  LDS.128 R16, [R4.X4+0x4080] ;  /* 0x0040800004107984 */ /* 0x000ea20000004c00 */
[----:B------:R-:W-:Y:S02]  /*51d0*/  FFMA R64, R10, R37, R64 ;  /* 0x000000250a407223 */ /* 0x000fe40000000040 */
[C---:B0-----:R-:W-:Y:S02]  /*51e0*/  FFMA R71, R8.reuse, R35, R71 ;  /* 0x0000002308477223 */ /* 0x041fe40000000047 */
[----:B------:R-:W-:Y:S02]  /*51f0*/  FFMA R75, R8, R43, R75 ;  /* 0x0000002b084b7223 */ /* 0x000fe4000000004b */
[----:B------:R-:W-:-:S02]  /*5200*/  FFMA R74, R35, R9, R74 ;  /* 0x00000009234a7223 */ /* 0x000fc4000000004a */
[----:B------:R-:W-:Y:S02]  /*5210*/  FFMA R40, R43, R9, R40 ;  /* 0x000000092b287223 */ /* 0x000fe40000000028 */
[C---:B---3--:R-:W-:Y:S02]  /*5220*/  FFMA R41, R12.reuse, R27, R41 ;  /* 0x0000001b0c297223 */ /* 0x048fe40000000029 */
[C---:B------:R-:W-:Y:S02]  /*5230*/  FFMA R59, R12.reuse, R35, R59 ;  /* 0x000000230c3b7223 */ /* 0x040fe4000000003b */
[----:B------:R-:W-:Y:S02]  /*5240*/  FFMA R32, R35, R13, R32 ;  /* 0x0000000d23207223 */ /* 0x000fe40000000020 */
[----:B------:R-:W-:Y:S02]  /*5250*/  FFMA R73, R12, R43, R73 ;  /* 0x0000002b0c497223 */ /* 0x000fe40000000049 */
[----:B------:R-:W-:-:S02]  /*5260*/  FFMA R42, R43, R13, R42 ;  /* 0x0000000d2b2a7223 */ /* 0x000fc4000000002a */
[----:B------:R-:W-:Y:S02]  /*5270*/  FFMA R57, R36, R14, R57 ;  /* 0x0000000e24397223 */ /* 0x000fe40000000039 */
[----:B------:R-:W-:Y:S02]  /*5280*/  FFMA R56, R14, R37, R56 ;  /* 0x000000250e387223 */ /* 0x000fe40000000038 */
[C---:B------:R-:W-:Y:S01]  /*5290*/  FFMA R69, R8.reuse, R27, R69 ;  /* 0x0000001b08457223 */ /* 0x040fe20000000045 */
[----:B------:R-:W0:Y:S01]  /*52a0*/  LDS.128 R36, [R4.X4+0xa080] ;  /* 0x00a0800004247984 */ /* 0x000e220000004c00 */
[C---:B------:R-:W-:Y:S02]  /*52b0*/  FFMA R58, R27.reuse, R9, R58 ;  /* 0x000000091b3a7223 */ /* 0x040fe4000000003a */
[----:B------:R-:W-:Y:S02]  /*52c0*/  FFMA R26, R27, R13, R26 ;  /* 0x0000000d1b1a7223 */ /* 0x000fe4000000001a */
[----:B------:R-:W-:-:S02]  /*52d0*/  FFMA R65, R8, R31, R65 ;  /* 0x0000001f08417223 */ /* 0x000fc40000000041 */
[C---:B------:R-:W-:Y:S02]  /*52e0*/  FFMA R45, R8.reuse, R11, R20 ;  /* 0x0000000b082d7223 */ /* 0x040fe40000000014 */
[C---:B------:R-:W-:Y:S02]  /*52f0*/  FFMA R21, R8.reuse, R15, R21 ;  /* 0x0000000f08157223 */ /* 0x040fe40000000015 */
[C---:B------:R-:W-:Y:S02]  /*5300*/  FFMA R61, R8.reuse, R23, R61 ;  /* 0x00000017083d7223 */ /* 0x040fe4000000003d */
[----:B------:R-:W-:Y:S02]  /*5310*/  FFMA R63, R8, R47, R33 ;  /* 0x0000002f083f7223 */ /* 0x000fe40000000021 */
[-C--:B------:R-:W-:Y:S02]  /*5320*/  FFMA R66, R31, R9.reuse, R66 ;  /* 0x000000091f427223 */ /* 0x080fe40000000042 */
[----:B------:R-:W-:-:S02]  /*5330*/  FFMA R62, R11, R9, R62 ;  /* 0x000000090b3e7223 */ /* 0x000fc4000000003e */
[-C--:B------:R-:W-:Y:S02]  /*5340*/  FFMA R70, R15, R9.reuse, R70 ;  /* 0x000000090f467223 */ /* 0x080fe40000000046 */
[-C--:B------:R-:W-:Y:S02]  /*5350*/  FFMA R68, R23, R9.reuse, R68 ;  /* 0x0000000917447223 */ /* 0x080fe40000000044 */
[----:B------:R-:W-:Y:S02]  /*5360*/  FFMA R72, R47, R9, R72 ;  /* 0x000000092f487223 */ /* 0x000fe40000000048 */
[C---:B------:R-:W-:Y:S02]  /*5370*/  FFMA R77, R12.reuse, R31, R77 ;  /* 0x0000001f0c4d7223 */ /* 0x040fe4000000004d */
[----:B------:R-:W-:Y:S02]  /*5380*/  FFMA R30, R31, R13, R30 ;  /* 0x0000000d1f1e7223 */ /* 0x000fe4000000001e */
[----:B------:R-:W-:-:S02]  /*5390*/  FFMA R27, R12, R11, R34 ;  /* 0x0000000b0c1b7223 */ /* 0x000fc40000000022 */
[----:B------:R-:W-:Y:S02]  /*53a0*/  FFMA R64, R11, R13, R64 ;  /* 0x0000000d0b407223 */ /* 0x000fe40000000040 */
[----:B-1----:R-:W-:Y:S01]  /*53b0*/  FFMA R71, R24, R48, R71 ;  /* 0x0000003018477223 */ /* 0x002fe20000000047 */
[----:B------:R-:W1:Y:S01]  /*53c0*/  LDS.128 R8, [R4.X4+0x4180] ;  /* 0x0041800004087984 */ /* 0x000e620000004c00 */
[C---:B------:R-:W-:Y:S02]  /*53d0*/  FFMA R59, R48.reuse, R28, R59 ;  /* 0x0000001c303b7223 */ /* 0x040fe4000000003b */
[----:B------:R-:W-:Y:S02]  /*53e0*/  FFMA R74, R48, R25, R74 ;  /* 0x00000019304a7223 */ /* 0x000fe4000000004a */
[----:B------:R-:W-:Y:S02]  /*53f0*/  FFMA R75, R24, R52, R75 ;  /* 0x00000034184b7223 */ /* 0x000fe4000000004b */
[----:B------:R-:W-:-:S02]  /*5400*/  FFMA R73, R52, R28, R73 ;  /* 0x0000001c34497223 */ /* 0x000fc40000000049 */
[----:B------:R-:W-:Y:S02]  /*5410*/  FFMA R44, R52, R25, R40 ;  /* 0x00000019342c7223 */ /* 0x000fe40000000028 */
[C---:B------:R-:W-:Y:S02]  /*5420*/  FFMA R57, R12.reuse, R15, R57 ;  /* 0x0000000f0c397223 */ /* 0x040fe40000000039 */
[C---:B------:R-:W-:Y:S02]  /*5430*/  FFMA R7, R12.reuse, R23, R7 ;  /* 0x000000170c077223 */ /* 0x040fe40000000007 */
[----:B------:R-:W-:Y:S02]  /*5440*/  FFMA R67, R12, R47, R67 ;  /* 0x0000002f0c437223 */ /* 0x000fe40000000043 */
[-C--:B------:R-:W-:Y:S02]  /*5450*/  FFMA R56, R15, R13.reuse, R56 ;  /* 0x0000000d0f387223 */ /* 0x080fe40000000038 */
[----:B------:R-:W-:-:S02]  /*5460*/  FFMA R20, R23, R13, R22 ;  /* 0x0000000d17147223 */ /* 0x000fc40000000016 */
[----:B------:R-:W-:Y:S02]  /*5470*/  FFMA R46, R47, R13, R46 ;  /* 0x0000000d2f2e7223 */ /* 0x000fe4000000002e */
[----:B--2---:R-:W-:Y:S01]  /*5480*/  FFMA R31, R16, R28, R41 ;  /* 0x0000001c101f7223 */ /* 0x004fe20000000029 */
[----:B------:R-:W2:Y:S01]  /*5490*/  LDS.128 R12, [R4.X4+0x6180] ;  /* 0x00618000040c7984 */ /* 0x000ea20000004c00 */
[-C--:B------:R-:W-:Y:S02]  /*54a0*/  FFMA R48, R48, R29.reuse, R32 ;  /* 0x0000001d30307223 */ /* 0x080fe40000000020 */
[----:B------:R-:W-:Y:S01]  /*54b0*/  FFMA R52, R52, R29, R42 ;  /* 0x0000001d34347223 */ /* 0x000fe2000000002a */
[----:B------:R-:W3:Y:S04]  /*54c0*/  LDS.128 R32, [R4.X4+0x8180] ;  /* 0x0081800004207984 */ /* 0x000ee80000004c00 */
[----:B------:R-:W4:Y:S01]  /*54d0*/  LDS.128 R40, [R4.X4+0xa180] ;  /* 0x00a1800004287984 */ /* 0x000f220000004c00 */
[----:B0-----:R-:W-:Y:S01]  /*54e0*/  FFMA R65, R24, R36, R65 ;  /* 0x0000002418417223 */ /* 0x001fe20000000041 */
[----:B------:R-:W-:Y:S01]  /*54f0*/  LOP3.LUT R60, R5, 0x840, RZ, 0xfc, !PT ;  /* 0x00000840053c7812 */ /* 0x000fe200078efcff */
[----:B------:R-:W-:-:S02]  /*5500*/  FFMA R77, R36, R28, R77 ;  /* 0x0000001c244d7223 */ /* 0x000fc4000000004d */
[C---:B------:R-:W-:Y:S02]  /*5510*/  FFMA R66, R36.reuse, R25, R66 ;  /* 0x0000001924427223 */ /* 0x040fe40000000042 */
[----:B------:R-:W-:Y:S01]  /*5520*/  FFMA R30, R36, R29, R30 ;  /* 0x0000001d241e7223 */ /* 0x000fe2000000001e */
[----:B------:R-:W0:Y:S01]  /*5530*/  LDS.64 R22, [R60.X4] ;  /* 0x000000003c167984 */ /* 0x000e220000004a00 */
[-C--:B-1----:R-:W-:Y:S02]  /*5540*/  FFMA R45, R24, R8.reuse, R45 ;  /* 0x00000008182d7223 */ /* 0x082fe4000000002d */
[----:B------:R-:W-:Y:S02]  /*5550*/  FFMA R36, R28, R8, R27 ;  /* 0x000000081c247223 */ /* 0x000fe4000000001b */
[C---:B------:R-:W-:Y:S02]  /*5560*/  FFMA R62, R8.reuse, R25, R62 ;  /* 0x00000019083e7223 */ /* 0x040fe4000000003e */
[----:B------:R-:W-:-:S02]  /*5570*/  FFMA R64, R8, R29, R64 ;  /* 0x0000001d08407223 */ /* 0x000fc40000000040 */
[----:B------:R-:W-:Y:S02]  /*5580*/  FFMA R69, R24, R16, R69 ;  /* 0x0000001018457223 */ /* 0x000fe40000000045 */
[C---:B------:R-:W-:Y:S02]  /*5590*/  FFMA R58, R16.reuse, R25, R58 ;  /* 0x00000019103a7223 */ /* 0x040fe4000000003a */
[----:B------:R-:W-:Y:S02]  /*55a0*/  FFMA R16, R16, R29, R26 ;  /* 0x0000001d10107223 */ /* 0x000fe4000000001a */
[----:B------:R-:W1:Y:S01]  /*55b0*/  LDS.64 R26, [R60.X4+0x20] ;  /* 0x000020003c1a7984 */ /* 0x000e620000004a00 */
[C---:B--2---:R-:W-:Y:S02]  /*55c0*/  FFMA R8, R24.reuse, R12, R21 ;  /* 0x0000000c18087223 */ /* 0x044fe40000000015 */
[C---:B---3--:R-:W-:Y:S02]  /*55d0*/  FFMA R61, R24.reuse, R32, R61 ;  /* 0x00000020183d7223 */ /* 0x048fe4000000003d */
[----:B----4-:R-:W-:Y:S01]  /*55e0*/  FFMA R47, R24, R40, R63 ;  /* 0x00000028182f7223 */ /* 0x010fe2000000003f */
[----:B------:R-:W-:Y:S01]  /*55f0*/  LOP3.LUT R24, R5, 0x880, RZ, 0xfc, !PT ;  /* 0x0000088005187812 */ /* 0x000fe200078efcff */
[----:B------:R-:W-:-:S02]  /*5600*/  FFMA R7, R28, R32, R7 ;  /* 0x000000201c077223 */ /* 0x000fc40000000007 */
[C---:B------:R-:W-:Y:S02]  /*5610*/  FFMA R68, R32.reuse, R25, R68 ;  /* 0x0000001920447223 */ /* 0x040fe40000000044 */
[----:B------:R-:W-:Y:S02]  /*5620*/  FFMA R32, R32, R29, R20 ;  /* 0x0000001d20207223 */ /* 0x000fe40000000014 */
[-C--:B------:R-:W-:Y:S01]  /*5630*/  FFMA R70, R12, R25.reuse, R70 ;  /* 0x000000190c467223 */ /* 0x080fe20000000046 */
[----:B------:R-:W2:Y:S01]  /*5640*/  LDS.64 R20, [R24.X4] ;  /* 0x0000000018147984 */ /* 0x000ea20000004a00 */
[----:B------:R-:W-:-:S03]  /*5650*/  FFMA R72, R40, R25, R72 ;  /* 0x0000001928487223 */ /* 0x000fc60000000048 */
[----:B------:R-:W3:Y:S01]  /*5660*/  LDS.64 R24, [R24.X4+0x20] ;  /* 0x0000200018187984 */ /* 0x000ee20000004a00 */
[----:B------:R-:W-:Y:S02]  /*5670*/  FFMA R57, R28, R12, R57 ;  /* 0x0000000c1c397223 */ /* 0x000fe40000000039 */
[----:B------:R-:W-:Y:S01]  /*5680*/  FFMA R56, R12, R29, R56 ;  /* 0x0000001d0c387223 */ /* 0x000fe20000000038 */
[----:B------:R-:W-:Y:S01]  /*5690*/  LOP3.LUT R12, R5, 0x8c0, RZ, 0xfc, !PT ;  /* 0x000008c0050c7812 */ /* 0x000fe200078efcff */
[----:B0-----:R-:W-:Y:S02]  /*56a0*/  FFMA R71, R22, R49, R71 ;  /* 0x0000003116477223 */ /* 0x001fe40000000047 */
[----:B------:R-:W-:Y:S02]  /*56b0*/  FFMA R74, R49, R23, R74 ;  /* 0x00000017314a7223 */ /* 0x000fe4000000004a */
[----:B------:R-:W-:Y:S02]  /*56c0*/  FFMA R46, R40, R29, R46 ;  /* 0x0000001d282e7223 */ /* 0x000fe4000000002e */
[----:B-1----:R-:W-:-:S02]  /*56d0*/  FFMA R59, R26, R49, R59 ;  /* 0x000000311a3b7223 */ /* 0x002fc4000000003b */
[----:B------:R-:W-:Y:S02]  /*56e0*/  FFMA R48, R49, R27, R48 ;  /* 0x0000001b31307223 */ /* 0x000fe40000000030 */
        /* <DEDUP_REMOVED lines=8> */
[----:B------:R-:W-:Y:S02]  /*5770*/  FFMA R61, R22, R33, R61 ;  /* 0x00000021163d7223 */ /* 0x000fe4000000003d */
[----:B------:R-:W-:Y:S02]  /*5780*/  FFMA R66, R37, R23, R66 ;  /* 0x0000001725427223 */ /* 0x000fe40000000042 */
[----:B------:R-:W-:-:S02]  /*5790*/  FFMA R62, R23, R9, R62 ;  /* 0x00000009173e7223 */ /* 0x000fc4000000003e */
[----:B------:R-:W-:Y:S02]  /*57a0*/  FFMA R68, R23, R33, R68 ;  /* 0x0000002117447223 */ /* 0x000fe40000000044 */
[C---:B------:R-:W-:Y:S02]  /*57b0*/  FFMA R77, R26.reuse, R37, R77 ;  /* 0x000000251a4d7223 */ /* 0x040fe4000000004d */
[----:B------:R-:W-:Y:S02]  /*57c0*/  FFMA R30, R37, R27, R30 ;  /* 0x0000001b251e7223 */ /* 0x000fe4000000001e */
[C---:B------:R-:W-:Y:S02]  /*57d0*/  FFMA R17, R26.reuse, R9, R36 ;  /* 0x000000091a117223 */ /* 0x040fe40000000024 */
[----:B------:R-:W-:Y:S02]  /*57e0*/  FFMA R7, R26, R33, R7 ;  /* 0x000000211a077223 */ /* 0x000fe40000000007 */
[----:B------:R-:W-:-:S02]  /*57f0*/  FFMA R64, R27, R9, R64 ;  /* 0x000000091b407223 */ /* 0x000fc40000000040 */
[----:B------:R-:W-:Y:S01]  /*5800*/  FFMA R32, R27, R33, R32 ;  /* 0x000000211b207223 */ /* 0x000fe20000000020 */
[----:B------:R-:W0:Y:S01]  /*5810*/  LDS.64 R8, [R12.X4] ;  /* 0x000000000c087984 */ /* 0x000e220000004a00 */
[-C--:B--2---:R-:W-:Y:S02]  /*5820*/  FFMA R71, R20, R50.reuse, R71 ;  /* 0x0000003214477223 */ /* 0x084fe40000000047 */
[----:B------:R-:W-:Y:S02]  /*5830*/  FFMA R74, R50, R21, R74 ;  /* 0x00000015324a7223 */ /* 0x000fe4000000004a */
[----:B---3--:R-:W-:Y:S02]  /*5840*/  FFMA R59, R24, R50, R59 ;  /* 0x00000032183b7223 */ /* 0x008fe4000000003b */
[----:B------:R-:W-:Y:S01]  /*5850*/  FFMA R48, R50, R25, R48 ;  /* 0x0000001932307223 */ /* 0x000fe20000000030 */
[----:B------:R-:W-:Y:S01]  /*5860*/  LOP3.LUT R50, R5, 0x900, RZ, 0xfc, !PT ;  /* 0x0000090005327812 */ /* 0x000fe200078efcff */
[----:B------:R-:W-:-:S02]  /*5870*/  FFMA R75, R22, R53, R75 ;  /* 0x00000035164b7223 */ /* 0x000fc4000000004b */
[----:B------:R-:W-:Y:S02]  /*5880*/  FFMA R47, R22, R41, R47 ;  /* 0x00000029162f7223 */ /* 0x000fe4000000002f */
[----:B------:R-:W-:Y:S02]  /*5890*/  FFMA R44, R53, R23, R44 ;  /* 0x00000017352c7223 */ /* 0x000fe4000000002c */
[C---:B------:R-:W-:Y:S02]  /*58a0*/  FFMA R70, R23.reuse, R13, R70 ;  /* 0x0000000d17467223 */ /* 0x040fe40000000046 */
[----:B------:R-:W-:Y:S02]  /*58b0*/  FFMA R72, R23, R41, R72 ;  /* 0x0000002917487223 */ /* 0x000fe40000000048 */
[-C--:B------:R-:W-:Y:S02]  /*58c0*/  FFMA R57, R26, R13.reuse, R57 ;  /* 0x0000000d1a397223 */ /* 0x080fe40000000039 */
[----:B------:R-:W-:-:S02]  /*58d0*/  FFMA R56, R27, R13, R56 ;  /* 0x0000000d1b387223 */ /* 0x000fc40000000038 */
[----:B------:R-:W-:Y:S01]  /*58e0*/  FFMA R46, R27, R41, R46 ;  /* 0x000000291b2e7223 */ /* 0x000fe2000000002e */
[----:B------:R-:W1:Y:S01]  /*58f0*/  LDS.64 R12, [R12.X4+0x20] ;  /* 0x000020000c0c7984 */ /* 0x000e620000004a00 */
        /* <DEDUP_REMOVED lines=20> */
[-C--:B------:R-:W-:Y:S01]  /*5a40*/  FFMA R18, R18, R25.reuse, R16 ;  /* 0x0000001912127223 */ /* 0x080fe20000000010 */
[----:B------:R-:W-:Y:S01]  /*5a50*/  LDS.128 R20, [R4.X4+0x4090] ;  /* 0x0040900004147984 */ /* 0x000fe20000004c00 */
[-C--:B------:R-:W-:Y:S02]  /*5a60*/  FFMA R38, R38, R25.reuse, R30 ;  /* 0x0000001926267223 */ /* 0x080fe4000000001e */
[----:B------:R-:W-:Y:S01]  /*5a70*/  FFMA R41, R24, R10, R17 ;  /* 0x0000000a18297223 */ /* 0x000fe20000000011 */
[----:B------:R-:W-:Y:S01]  /*5a80*/  LDS.128 R28, [R4.X4+0x6090] ;  /* 0x00609000041c7984 */ /* 0x000fe20000004c00 */
[----:B------:R-:W-:-:S02]  /*5a90*/  FFMA R64, R10, R25, R64 ;  /* 0x000000190a407223 */ /* 0x000fc40000000040 */
[-C--:B------:R-:W-:Y:S01]  /*5aa0*/  FFMA R34, R34, R25.reuse, R32 ;  /* 0x0000001922227223 */ /* 0x080fe20000000020 */
[----:B------:R-:W2:Y:S01]  /*5ab0*/  LDS.64 R16, [R50.X4] ;  /* 0x0000000032107984 */ /* 0x000ea20000004a00 */
[----:B------:R-:W-:-:S03]  /*5ac0*/  FFMA R10, R42, R25, R46 ;  /* 0x000000192a0a7223 */ /* 0x000fc6000000002e */
[----:B------:R-:W3:Y:S04]  /*5ad0*/  LDS.64 R32, [R50.X4+0x20] ;  /* 0x0000200032207984 */ /* 0x000ee80000004a00 */
[----:B------:R-:W4:Y:S01]  /*5ae0*/  LDS.128 R44, [R4.X4+0x8090] ;  /* 0x00809000042c7984 */ /* 0x000f220000004c00 */
[C---:B------:R-:W-:Y:S02]  /*5af0*/  FFMA R57, R24.reuse, R14, R57 ;  /* 0x0000000e18397223 */ /* 0x040fe40000000039 */
[----:B------:R-:W-:Y:S02]  /*5b00*/  FFMA R67, R24, R42, R67 ;  /* 0x0000002a18437223 */ /* 0x000fe40000000043 */
[----:B------:R-:W-:Y:S02]  /*5b10*/  FFMA R56, R14, R25, R56 ;  /* 0x000000190e387223 */ /* 0x000fe40000000038 */
[----:B0-----:R-:W-:-:S02]  /*5b20*/  FFMA R63, R8, R43, R37 ;  /* 0x0000002b083f7223 */ /* 0x001fc40000000025 */
[C---:B------:R-:W-:Y:S02]  /*5b30*/  FFMA R69, R8.reuse, R19, R69 ;  /* 0x0000001308457223 */ /* 0x040fe40000000045 */
[----:B------:R-:W-:Y:S02]  /*5b40*/  FFMA R71, R8, R51, R71 ;  /* 0x0000003308477223 */ /* 0x000fe40000000047 */
[-C--:B------:R-:W-:Y:S02]  /*5b50*/  FFMA R58, R19, R9.reuse, R58 ;  /* 0x00000009133a7223 */ /* 0x080fe4000000003a */
[-C--:B------:R-:W-:Y:S02]  /*5b60*/  FFMA R74, R51, R9.reuse, R74 ;  /* 0x00000009334a7223 */ /* 0x080fe4000000004a */
[----:B------:R-:W-:Y:S02]  /*5b70*/  FFMA R42, R55, R9, R36 ;  /* 0x00000009372a7223 */ /* 0x000fe40000000024 */
[----:B-1----:R-:W-:-:S02]  /*5b80*/  FFMA R37, R12, R19, R40 ;  /* 0x000000130c257223 */ /* 0x002fc40000000028 */
[----:B------:R-:W-:Y:S02]  /*5b90*/  FFMA R14, R19, R13, R18 ;  /* 0x0000000d130e7223 */ /* 0x000fe40000000012 */
[----:B------:R-:W-:Y:S02]  /*5ba0*/  FFMA R59, R12, R51, R59 ;  /* 0x000000330c3b7223 */ /* 0x000fe4000000003b */
[----:B------:R-:W-:Y:S02]  /*5bb0*/  FFMA R48, R51, R13, R48 ;  /* 0x0000000d33307223 */ /* 0x000fe40000000030 */
[----:B------:R-:W-:Y:S02]  /*5bc0*/  FFMA R73, R24, R54, R73 ;  /* 0x0000003618497223 */ /* 0x000fe40000000049 */
[----:B------:R-:W-:Y:S02]  /*5bd0*/  FFMA R52, R54, R25, R52 ;  /* 0x0000001936347223 */ /* 0x000fe40000000034 */
[----:B------:R-:W-:-:S02]  /*5be0*/  FFMA R75, R8, R55, R75 ;  /* 0x00000037084b7223 */ /* 0x000fc4000000004b */
[----:B--2---:R-:W-:Y:S02]  /*5bf0*/  FFMA R69, R16, R20, R69 ;  /* 0x0000001410457223 */ /* 0x004fe40000000045 */
[CC--:B------:R-:W-:Y:S02]  /*5c00*/  FFMA R58, R20.reuse, R17.reuse, R58 ;  /* 0x00000011143a7223 */ /* 0x0c0fe4000000003a */
[----:B---3--:R-:W-:Y:S02]  /*5c10*/  FFMA R54, R20, R32, R37 ;  /* 0x0000002014367223 */ /* 0x008fe40000000025 */
[----:B------:R-:W-:Y:S02]  /*5c20*/  FFMA R71, R16, R28, R71 ;  /* 0x0000001c10477223 */ /* 0x000fe40000000047 */
[C---:B------:R-:W-:Y:S02]  /*5c30*/  FFMA R59, R28.reuse, R32, R59 ;  /* 0x000000201c3b7223 */ /* 0x040fe4000000003b */
[----:B------:R-:W-:-:S02]  /*5c40*/  FFMA R74, R28, R17, R74 ;  /* 0x000000111c4a7223 */ /* 0x000fc4000000004a */
[----:B------:R-:W-:Y:S02]  /*5c50*/  FFMA R48, R28, R33, R48 ;  /* 0x000000211c307223 */ /* 0x000fe40000000030 */
[C---:B------:R-:W-:Y:S02]  /*5c60*/  FFMA R65, R8.reuse, R39, R65 ;  /* 0x0000002708417223 */ /* 0x040fe40000000041 */
[C---:B------:R-:W-:Y:S02]  /*5c70*/  FFMA R49, R8.reuse, R11, R26 ;  /* 0x0000000b08317223 */ /* 0x040fe4000000001a */
[C---:B------:R-:W-:Y:S02]  /*5c80*/  FFMA R53, R8.reuse, R15, R27 ;  /* 0x0000000f08357223 */ /* 0x040fe4000000001b */
[----:B------:R-:W-:Y:S01]  /*5c90*/  FFMA R61, R8, R35, R61 ;  /* 0x00000023083d7223 */ /* 0x000fe2000000003d */
[----:B------:R-:W0:Y:S01]  /*5ca0*/  LDS.128 R24, [R4.X4+0xa090] ;  /* 0x00a0900004187984 */ /* 0x000e220000004c00 */
[----:B------:R-:W-:-:S02]  /*5cb0*/  FFMA R66, R39, R9, R66 ;  /* 0x0000000927427223 */ /* 0x000fc40000000042 */
[-C--:B------:R-:W-:Y:S02]  /*5cc0*/  FFMA R62, R11, R9.reuse, R62 ;  /* 0x000000090b3e7223 */ /* 0x080fe4000000003e */
[-C--:B------:R-:W-:Y:S02]  /*5cd0*/  FFMA R70, R15, R9.reuse, R70 ;  /* 0x000000090f467223 */ /* 0x080fe40000000046 */
[-C--:B------:R-:W-:Y:S02]  /*5ce0*/  FFMA R68, R35, R9.reuse, R68 ;  /* 0x0000000923447223 */ /* 0x080fe40000000044 */
[----:B------:R-:W-:Y:S02]  /*5cf0*/  FFMA R72, R43, R9, R72 ;  /* 0x000000092b487223 */ /* 0x000fe40000000048 */
[----:B------:R-:W-:Y:S02]  /*5d00*/  FFMA R73, R12, R55, R73 ;  /* 0x000000370c497223 */ /* 0x000fe40000000049 */
[----:B------:R-:W-:-:S02]  /*5d10*/  FFMA R52, R55, R13, R52 ;  /* 0x0000000d37347223 */ /* 0x000fc40000000034 */
[C---:B------:R-:W-:Y:S02]  /*5d20*/  FFMA R77, R12.reuse, R39, R77 ;  /* 0x000000270c4d7223 */ /* 0x040fe4000000004d */
[----:B------:R-:W-:Y:S02]  /*5d30*/  FFMA R18, R39, R13, R38 ;  /* 0x0000000d27127223 */ /* 0x000fe40000000026 */
[C---:B------:R-:W-:Y:S01]  /*5d40*/  FFMA R19, R12.reuse, R11, R41 ;  /* 0x0000000b0c137223 */ /* 0x040fe20000000029 */
[----:B------:R-:W1:Y:S01]  /*5d50*/  LDS.128 R36, [R4.X4+0x8190] ;  /* 0x0081900004247984 */ /* 0x000e620000004c00 */
[C---:B------:R-:W-:Y:S02]  /*5d60*/  FFMA R57, R12.reuse, R15, R57 ;  /* 0x0000000f0c397223 */ /* 0x040fe40000000039 */
[C---:B------:R-:W-:Y:S02]  /*5d70*/  FFMA R7, R12.reuse, R35, R7 ;  /* 0x000000230c077223 */ /* 0x040fe40000000007 */
[----:B------:R-:W-:-:S02]  /*5d80*/  FFMA R67, R12, R43, R67 ;  /* 0x0000002b0c437223 */ /* 0x000fc40000000043 */
[-C--:B------:R-:W-:Y:S02]  /*5d90*/  FFMA R64, R11, R13.reuse, R64 ;  /* 0x0000000d0b407223 */ /* 0x080fe40000000040 */
[-C--:B------:R-:W-:Y:S02]  /*5da0*/  FFMA R56, R15, R13.reuse, R56 ;  /* 0x0000000d0f387223 */ /* 0x080fe40000000038 */
[-C--:B------:R-:W-:Y:S02]  /*5db0*/  FFMA R50, R35, R13.reuse, R34 ;  /* 0x0000000d23327223 */ /* 0x080fe40000000022 */
[----:B------:R-:W-:Y:S02]  /*5dc0*/  FFMA R51, R43, R13, R10 ;  /* 0x0000000d2b337223 */ /* 0x000fe4000000000a */
[----:B------:R-:W-:Y:S01]  /*5dd0*/  FFMA R20, R20, R33, R14 ;  /* 0x0000002114147223 */ /* 0x000fe2000000000e */
[----:B------:R-:W2:Y:S01]  /*5de0*/  LDS.128 R8, [R4.X4+0x4190] ;  /* 0x0041900004087984 */ /* 0x000ea20000004c00 */
[----:B----4-:R-:W-:-:S03]  /*5df0*/  FFMA R28, R44, R17, R42 ;  /* 0x000000112c1c7223 */ /* 0x010fc6000000002a */
[----:B------:R-:W3:Y:S04]  /*5e00*/  LDS.128 R12, [R4.X4+0x6190] ;  /* 0x00619000040c7984 */ /* 0x000ee80000004c00 */
[----:B------:R-:W4:Y:S01]  /*5e10*/  LDS.128 R40, [R4.X4+0xa190] ;  /* 0x00a1900004287984 */ /* 0x000f220000004c00 */
[----:B------:R-:W-:Y:S01]  /*5e20*/  LOP3.LUT R55, R5, 0x940, RZ, 0xfc, !PT ;  /* 0x0000094005377812 */ /* 0x000fe200078efcff */
[----:B------:R-:W-:Y:S02]  /*5e30*/  FFMA R75, R16, R44, R75 ;  /* 0x0000002c104b7223 */ /* 0x000fe4000000004b */
[CC--:B------:R-:W-:Y:S02]  /*5e40*/  FFMA R73, R44.reuse, R32.reuse, R73 ;  /* 0x000000202c497223 */ /* 0x0c0fe40000000049 */
[----:B------:R-:W-:Y:S01]  /*5e50*/  FFMA R52, R44, R33, R52 ;  /* 0x000000212c347223 */ /* 0x000fe20000000034 */
[----:B------:R-:W5:Y:S01]  /*5e60*/  LDS.64 R34, [R55.X4] ;  /* 0x0000000037227984 */ /* 0x000f620000004a00 */
[----:B0-----:R-:W-:-:S02]  /*5e70*/  FFMA R77, R24, R32, R77 ;  /* 0x00000020184d7223 */ /* 0x001fc4000000004d */
[----:B------:R-:W-:Y:S02]  /*5e80*/  FFMA R65, R16, R24, R65 ;  /* 0x0000001810417223 */ /* 0x000fe40000000041 */
[C---:B------:R-:W-:Y:S02]  /*5e90*/  FFMA R66, R24.reuse, R17, R66 ;  /* 0x0000001118427223 */ /* 0x040fe40000000042 */
[----:B------:R-:W-:Y:S02]  /*5ea0*/  FFMA R24, R24, R33, R18 ;  /* 0x0000002118187223 */ /* 0x000fe40000000012 */
[-C--:B-1----:R-:W-:Y:S02]  /*5eb0*/  FFMA R7, R32, R36.reuse, R7 ;  /* 0x0000002420077223 */ /* 0x082fe40000000007 */
[----:B------:R-:W-:Y:S02]  /*5ec0*/  FFMA R61, R16, R36, R61 ;  /* 0x00000024103d7223 */ /* 0x000fe4000000003d */
[----:B------:R-:W-:-:S02]  /*5ed0*/  FFMA R68, R36, R17, R68 ;  /* 0x0000001124447223 */ /* 0x000fc40000000044 */
[----:B------:R-:W-:Y:S02]  /*5ee0*/  FFMA R50, R36, R33, R50 ;  /* 0x0000002124327223 */ /* 0x000fe40000000032 */
[C---:B--2---:R-:W-:Y:S02]  /*5ef0*/  FFMA R44, R32.reuse, R8, R19 ;  /* 0x00000008202c7223 */ /* 0x044fe40000000013 */
[----:B------:R-:W0:Y:S01]  /*5f00*/  LDS.64 R18, [R55.X4+0x20] ;  /* 0x0000200037127984 */ /* 0x000e220000004a00 */
        /* <DEDUP_REMOVED lines=8> */
[----:B------:R-:W-:Y:S02]  /*5f90*/  FFMA R72, R40, R17, R72 ;  /* 0x0000001128487223 */ /* 0x000fe40000000048 */
[-C--:B------:R-:W-:Y:S01]  /*5fa0*/  FFMA R64, R8, R33.reuse, R64 ;  /* 0x0000002108407223 */ /* 0x080fe20000000040 */
[----:B------:R-:W-:Y:S01]  /*5fb0*/  LDS.64 R16, [R32.X4] ;  /* 0x0000000020107984 */ /* 0x000fe20000004a00 */
[----:B------:R-:W-:-:S02]  /*5fc0*/  FFMA R56, R12, R33, R56 ;  /* 0x000000210c387223 */ /* 0x000fc40000000038 */
[----:B------:R-:W-:Y:S02]  /*5fd0*/  FFMA R40, R40, R33, R51 ;  /* 0x0000002128287223 */ /* 0x000fe40000000033 */
[----:B------:R-:W1:Y:S01]  /*5fe0*/  LDS.64 R32, [R32.X4+0x20] ;  /* 0x0000200020207984 */ /* 0x000e620000004a00 */
[-C--:B-----5:R-:W-:Y:S01]  /*5ff0*/  FFMA R58, R21, R35.reuse, R58 ;  /* 0x00000023153a7223 */ /* 0x0a0fe2000000003a */
[----:B------:R-:W-:Y:S01]  /*6000*/  LOP3.LUT R12, R5, 0x9c0, RZ, 0xfc, !PT ;  /* 0x000009c0050c7812 */ /* 0x000fe200078efcff */
[-C--:B------:R-:W-:Y:S02]  /*6010*/  FFMA R74, R29, R35.reuse, R74 ;  /* 0x000000231d4a7223 */ /* 0x080fe4000000004a */
[-C--:B------:R-:W-:Y:S02]  /*6020*/  FFMA R28, R45, R35.reuse, R28 ;  /* 0x000000232d1c7223 */ /* 0x080fe4000000001c */
[----:B------:R-:W-:Y:S02]  /*6030*/  FFMA R66, R25, R35, R66 ;  /* 0x0000002319427223 */ /* 0x000fe40000000042 */
[----:B------:R-:W-:-:S02]  /*6040*/  FFMA R62, R35, R9, R62 ;  /* 0x00000009233e7223 */ /* 0x000fc4000000003e */
[C---:B------:R-:W-:Y:S02]  /*6050*/  FFMA R70, R35.reuse, R13, R70 ;  /* 0x0000000d23467223 */ /* 0x040fe40000000046 */
[C---:B------:R-:W-:Y:S02]  /*6060*/  FFMA R68, R35.reuse, R37, R68 ;  /* 0x0000002523447223 */ /* 0x040fe40000000044 */
[----:B------:R-:W-:Y:S02]  /*6070*/  FFMA R72, R35, R41, R72 ;  /* 0x0000002923487223 */ /* 0x000fe40000000048 */
[-C--:B0-----:R-:W-:Y:S02]  /*6080*/  FFMA R35, R18, R21.reuse, R54 ;  /* 0x0000001512237223 */ /* 0x081fe40000000036 */
[C---:B------:R-:W-:Y:S02]  /*6090*/  FFMA R69, R34.reuse, R21, R69 ;  /* 0x0000001522457223 */ /* 0x040fe40000000045 */
[----:B------:R-:W-:-:S02]  /*60a0*/  FFMA R51, R34, R41, R63 ;  /* 0x0000002922337223 */ /* 0x000fc4000000003f */
[----:B------:R-:W-:Y:S02]  /*60b0*/  FFMA R20, R21, R19, R20 ;  /* 0x0000001315147223 */ /* 0x000fe40000000014 */
[-C--:B------:R-:W-:Y:S02]  /*60c0*/  FFMA R67, R18, R41.reuse, R67 ;  /* 0x0000002912437223 */ /* 0x080fe40000000043 */
[----:B------:R-:W-:Y:S02]  /*60d0*/  FFMA R40, R19, R41, R40 ;  /* 0x0000002913287223 */ /* 0x000fe40000000028 */
[C---:B------:R-:W-:Y:S02]  /*60e0*/  FFMA R71, R34.reuse, R29, R71 ;  /* 0x0000001d22477223 */ /* 0x040fe40000000047 */
[C---:B------:R-:W-:Y:S02]  /*60f0*/  FFMA R65, R34.reuse, R25, R65 ;  /* 0x0000001922417223 */ /* 0x040fe40000000041 */
[----:B------:R-:W-:-:S02]  /*6100*/  FFMA R49, R34, R9, R49 ;  /* 0x0000000922317223 */ /* 0x000fc40000000031 */
[----:B------:R-:W-:Y:S02]  /*6110*/  FFMA R61, R34, R37, R61 ;  /* 0x00000025223d7223 */ /* 0x000fe4000000003d */
[C---:B------:R-:W-:Y:S02]  /*6120*/  FFMA R59, R18.reuse, R29, R59 ;  /* 0x0000001d123b7223 */ /* 0x040fe4000000003b */
[----:B------:R-:W-:Y:S02]  /*6130*/  FFMA R48, R29, R19, R48 ;  /* 0x000000131d307223 */ /* 0x000fe40000000030 */
[C---:B------:R-:W-:Y:S02]  /*6140*/  FFMA R77, R18.reuse, R25, R77 ;  /* 0x00000019124d7223 */ /* 0x040fe4000000004d */
[----:B------:R-:W-:Y:S02]  /*6150*/  FFMA R24, R25, R19, R24 ;  /* 0x0000001319187223 */ /* 0x000fe40000000018 */
[----:B------:R-:W-:-:S02]  /*6160*/  FFMA R21, R18, R9, R44 ;  /* 0x0000000912157223 */ /* 0x000fc4000000002c */
[----:B------:R-:W-:Y:S02]  /*6170*/  FFMA R7, R18, R37, R7 ;  /* 0x0000002512077223 */ /* 0x000fe40000000007 */
[C---:B------:R-:W-:Y:S02]  /*6180*/  FFMA R64, R19.reuse, R9, R64 ;  /* 0x0000000913407223 */ /* 0x040fe40000000040 */
[----:B------:R-:W-:Y:S01]  /*6190*/  FFMA R50, R19, R37, R50 ;  /* 0x0000002513327223 */ /* 0x000fe20000000032 */
[----:B------:R-:W0:Y:S01]  /*61a0*/  LDS.64 R8, [R12.X4] ;  /* 0x000000000c087984 */ /* 0x000e220000004a00 */
[----:B-1----:R-:W-:Y:S01]  /*61b0*/  FFMA R41, R32, R22, R35 ;  /* 0x0000001620297223 */ /* 0x002fe20000000023 */
[----:B------:R-:W-:Y:S01]  /*61c0*/  LOP3.LUT R35, R5, 0xa00, RZ, 0xfc, !PT ;  /* 0x00000a0005237812 */ /* 0x000fe200078efcff */
[-C--:B------:R-:W-:Y:S02]  /*61d0*/  FFMA R53, R34, R13.reuse, R53 ;  /* 0x0000000d22357223 */ /* 0x080fe40000000035 */
[----:B------:R-:W-:-:S02]  /*61e0*/  FFMA R57, R18, R13, R57 ;  /* 0x0000000d12397223 */ /* 0x000fc40000000039 */
[----:B------:R-:W-:Y:S01]  /*61f0*/  FFMA R56, R19, R13, R56 ;  /* 0x0000000d13387223 */ /* 0x000fe20000000038 */
[----:B------:R-:W-:Y:S01]  /*6200*/  LDS.64 R36, [R35.X4+0x20] ;  /* 0x0000200023247984 */ /* 0x000fe20000004a00 */
[-C--:B------:R-:W-:Y:S02]  /*6210*/  FFMA R75, R34, R45.reuse, R75 ;  /* 0x0000002d224b7223 */ /* 0x080fe4000000004b */
[----:B------:R-:W-:Y:S01]  /*6220*/  FFMA R73, R18, R45, R73 ;  /* 0x0000002d12497223 */ /* 0x000fe20000000049 */
[----:B------:R-:W1:Y:S01]  /*6230*/  LDS.64 R12, [R12.X4+0x20] ;  /* 0x000020000c0c7984 */ /* 0x000e620000004a00 */
[----:B------:R-:W-:Y:S02]  /*6240*/  FFMA R52, R45, R19, R52 ;  /* 0x000000132d347223 */ /* 0x000fe40000000034 */
        /* <DEDUP_REMOVED lines=8> */
[C---:B------:R-:W-:Y:S02]  /*62d0*/  FFMA R59, R32.reuse, R30, R59 ;  /* 0x0000001e203b7223 */ /* 0x040fe4000000003b */
[----:B------:R-:W-:Y:S02]  /*62e0*/  FFMA R77, R32, R26, R77 ;  /* 0x0000001a204d7223 */ /* 0x000fe4000000004d */
[----:B------:R-:W-:Y:S02]  /*62f0*/  FFMA R24, R26, R33, R24 ;  /* 0x000000211a187223 */ /* 0x000fe40000000018 */
[----:B------:R-:W-:Y:S02]  /*6300*/  FFMA R7, R32, R38, R7 ;  /* 0x0000002620077223 */ /* 0x000fe40000000007 */
[C---:B------:R-:W-:Y:S02]  /*6310*/  FFMA R25, R16.reuse, R10, R49 ;  /* 0x0000000a10197223 */ /* 0x040fe40000000031 */
[----:B------:R-:W-:-:S02]  /*6320*/  FFMA R34, R16, R42, R51 ;  /* 0x0000002a10227223 */ /* 0x000fc40000000033 */
[-C--:B------:R-:W-:Y:S02]  /*6330*/  FFMA R22, R22, R33.reuse, R20 ;  /* 0x0000002116167223 */ /* 0x080fe40000000014 */
[-C--:B------:R-:W-:Y:S02]  /*6340*/  FFMA R30, R30, R33.reuse, R48 ;  /* 0x000000211e1e7223 */ /* 0x080fe40000000030 */
[----:B------:R-:W-:Y:S02]  /*6350*/  FFMA R26, R32, R10, R21 ;  /* 0x0000000a201a7223 */ /* 0x000fe40000000015 */
[----:B------:R-:W-:Y:S01]  /*6360*/  FFMA R38, R38, R33, R50 ;  /* 0x0000002126267223 */ /* 0x000fe20000000032 */
[----:B------:R-:W-:Y:S01]  /*6370*/  LDS.64 R20, [R35.X4] ;  /* 0x0000000023147984 */ /* 0x000fe20000004a00 */
[-C--:B------:R-:W-:Y:S02]  /*6380*/  FFMA R75, R16, R46.reuse, R75 ;  /* 0x0000002e104b7223 */ /* 0x080fe4000000004b */
[----:B------:R-:W-:Y:S01]  /*6390*/  FFMA R28, R46, R17, R28 ;  /* 0x000000112e1c7223 */ /* 0x000fe2000000001c */
[----:B------:R-:W2:Y:S01]  /*63a0*/  LDS.128 R48, [R4.X4+0x60a0] ;  /* 0x0060a00004307984 */ /* 0x000ea20000004c00 */
[----:B------:R-:W-:-:S02]  /*63b0*/  FFMA R73, R32, R46, R73 ;  /* 0x0000002e20497223 */ /* 0x000fc40000000049 */
[-C--:B------:R-:W-:Y:S02]  /*63c0*/  FFMA R29, R16, R14.reuse, R53 ;  /* 0x0000000e101d7223 */ /* 0x080fe40000000035 */
[----:B------:R-:W-:Y:S02]  /*63d0*/  FFMA R46, R46, R33, R52 ;  /* 0x000000212e2e7223 */ /* 0x000fe40000000034 */
[----:B------:R-:W3:Y:S01]  /*63e0*/  LDS.128 R52, [R4.X4+0x80a0] ;  /* 0x0080a00004347984 */ /* 0x000ee20000004c00 */
[-C--:B------:R-:W-:Y:S02]  /*63f0*/  FFMA R62, R10, R17.reuse, R62 ;  /* 0x000000110a3e7223 */ /* 0x080fe4000000003e */
[-C--:B------:R-:W-:Y:S02]  /*6400*/  FFMA R70, R14, R17.reuse, R70 ;  /* 0x000000110e467223 */ /* 0x080fe40000000046 */
[----:B------:R-:W-:Y:S02]  /*6410*/  FFMA R72, R42, R17, R72 ;  /* 0x000000112a487223 */ /* 0x000fe40000000048 */
[----:B------:R-:W4:Y:S01]  /*6420*/  LDS.128 R16, [R4.X4+0x40a0] ;  /* 0x0040a00004107984 */ /* 0x000f220000004c00 */
[----:B------:R-:W-:-:S02]  /*6430*/  FFMA R57, R32, R14, R57 ;  /* 0x0000000e20397223 */ /* 0x000fc40000000039 */
[----:B------:R-:W-:Y:S02]  /*6440*/  FFMA R67, R32, R42, R67 ;  /* 0x0000002a20437223 */ /* 0x000fe40000000043 */
[-C--:B------:R-:W-:Y:S02]  /*6450*/  FFMA R64, R10, R33.reuse, R64 ;  /* 0x000000210a407223 */ /* 0x080fe40000000040 */
[-C--:B------:R-:W-:Y:S02]  /*6460*/  FFMA R56, R14, R33.reuse, R56 ;  /* 0x000000210e387223 */ /* 0x080fe40000000038 */
[----:B------:R-:W-:Y:S02]  /*6470*/  FFMA R40, R42, R33, R40 ;  /* 0x000000212a287223 */ /* 0x000fe40000000028 */
[----:B0-----:R-:W-:Y:S02]  /*6480*/  FFMA R71, R8, R31, R71 ;  /* 0x0000001f08477223 */ /* 0x001fe40000000047 */
[----:B------:R-:W-:-:S02]  /*6490*/  FFMA R74, R31, R9, R74 ;  /* 0x000000091f4a7223 */ /* 0x000fc4000000004a */
[----:B-1----:R-:W-:Y:S02]  /*64a0*/  FFMA R59, R12, R31, R59 ;  /* 0x0000001f0c3b7223 */ /* 0x002fe4000000003b */
[----:B------:R-:W-:Y:S02]  /*64b0*/  FFMA R30, R31, R13, R30 ;  /* 0x0000000d1f1e7223 */ /* 0x000fe4000000001e */
[----:B------:R-:W-:Y:S02]  /*64c0*/  FFMA R75, R8, R47, R75 ;  /* 0x0000002f084b7223 */ /* 0x000fe4000000004b */
[C---:B------:R-:W-:Y:S02]  /*64d0*/  FFMA R28, R47.reuse, R9, R28 ;  /* 0x000000092f1c7223 */ /* 0x040fe4000000001c */
[----:B------:R-:W-:Y:S02]  /*64e0*/  FFMA R73, R12, R47, R73 ;  /* 0x0000002f0c497223 */ /* 0x000fe40000000049 */
[----:B------:R-:W-:-:S02]  /*64f0*/  FFMA R46, R47, R13, R46 ;  /* 0x0000000d2f2e7223 */ /* 0x000fc4000000002e */
[C---:B------:R-:W-:Y:S02]  /*6500*/  FFMA R69, R8.reuse, R23, R69 ;  /* 0x0000001708457223 */ /* 0x040fe40000000045 */
[----:B------:R-:W-:Y:S02]  /*6510*/  FFMA R63, R8, R43, R34 ;  /* 0x0000002b083f7223 */ /* 0x000fe40000000022 */
[C---:B------:R-:W-:Y:S01]  /*6520*/  FFMA R58, R23.reuse, R9, R58 ;  /* 0x00000009173a7223 */ /* 0x040fe2000000003a */
[----:B------:R-:W0:Y:S01]  /*6530*/  LDS.128 R32, [R4.X4+0xa0a0] ;  /* 0x00a0a00004207984 */ /* 0x000e220000004c00 */
        /* <DEDUP_REMOVED lines=9> */
[-C--:B------:R-:W-:Y:S02]  /*65d0*/  FFMA R68, R39, R9.reuse, R68 ;  /* 0x0000000927447223 */ /* 0x080fe40000000044 */
[----:B------:R-:W-:Y:S02]  /*65e0*/  FFMA R72, R43, R9, R72 ;  /* 0x000000092b487223 */ /* 0x000fe40000000048 */
[C---:B------:R-:W-:Y:S02]  /*65f0*/  FFMA R77, R12.reuse, R27, R77 ;  /* 0x0000001b0c4d7223 */ /* 0x040fe4000000004d */
[----:B------:R-:W-:Y:S02]  /*6600*/  FFMA R24, R27, R13, R24 ;  /* 0x0000000d1b187223 */ /* 0x000fe40000000018 */
[C---:B------:R-:W-:Y:S02]  /*6610*/  FFMA R23, R12.reuse, R11, R26 ;  /* 0x0000000b0c177223 */ /* 0x040fe4000000001a */
[----:B------:R-:W-:-:S02]  /*6620*/  FFMA R57, R12, R15, R57 ;  /* 0x0000000f0c397223 */ /* 0x000fc40000000039 */
[C---:B------:R-:W-:Y:S02]  /*6630*/  FFMA R7, R12.reuse, R39, R7 ;  /* 0x000000270c077223 */ /* 0x040fe40000000007 */
[----:B------:R-:W-:Y:S02]  /*6640*/  FFMA R67, R12, R43, R67 ;  /* 0x0000002b0c437223 */ /* 0x000fe40000000043 */
[-C--:B------:R-:W-:Y:S02]  /*6650*/  FFMA R64, R11, R13.reuse, R64 ;  /* 0x0000000d0b407223 */ /* 0x080fe40000000040 */
[-C--:B------:R-:W-:Y:S01]  /*6660*/  FFMA R56, R15, R13.reuse, R56 ;  /* 0x0000000d0f387223 */ /* 0x080fe20000000038 */
[----:B------:R-:W1:Y:S01]  /*6670*/  LDS.128 R8, [R4.X4+0x41a0] ;  /* 0x0041a00004087984 */ /* 0x000e620000004c00 */
[-C--:B------:R-:W-:Y:S02]  /*6680*/  FFMA R38, R39, R13.reuse, R38 ;  /* 0x0000000d27267223 */ /* 0x080fe40000000026 */
[----:B------:R-:W-:-:S02]  /*6690*/  FFMA R31, R43, R13, R40 ;  /* 0x0000000d2b1f7223 */ /* 0x000fc40000000028 */
[----:B--2---:R-:W-:Y:S01]  /*66a0*/  FFMA R71, R20, R48, R71 ;  /* 0x0000003014477223 */ /* 0x004fe20000000047 */
[----:B------:R-:W2:Y:S01]  /*66b0*/  LDS.128 R12, [R4.X4+0x61a0] ;  /* 0x0061a000040c7984 */ /* 0x000ea20000004c00 */
[C---:B------:R-:W-:Y:S02]  /*66c0*/  FFMA R59, R48.reuse, R36, R59 ;  /* 0x00000024303b7223 */ /* 0x040fe4000000003b */
[C---:B------:R-:W-:Y:S02]  /*66d0*/  FFMA R74, R48.reuse, R21, R74 ;  /* 0x00000015304a7223 */ /* 0x040fe4000000004a */
[----:B------:R-:W-:Y:S01]  /*66e0*/  FFMA R30, R48, R37, R30 ;  /* 0x00000025301e7223 */ /* 0x000fe2000000001e */
[----:B------:R-:W-:Y:S01]  /*66f0*/  LOP3.LUT R48, R5, 0xa40, RZ, 0xfc, !PT ;  /* 0x00000a4005307812 */ /* 0x000fe200078efcff */
[----:B---3--:R-:W-:Y:S02]  /*6700*/  FFMA R75, R20, R52, R75 ;  /* 0x00000034144b7223 */ /* 0x008fe4000000004b */
[----:B------:R-:W-:-:S02]  /*6710*/  FFMA R73, R52, R36, R73 ;  /* 0x0000002434497223 */ /* 0x000fc40000000049 */
[C---:B------:R-:W-:Y:S01]  /*6720*/  FFMA R28, R52.reuse, R21, R28 ;  /* 0x00000015341c7223 */ /* 0x040fe2000000001c */
[----:B------:R-:W3:Y:S01]  /*6730*/  LDS.64 R26, [R48.X4] ;  /* 0x00000000301a7984 */ /* 0x000ee20000004a00 */
[----:B------:R-:W-:Y:S02]  /*6740*/  FFMA R52, R52, R37, R46 ;  /* 0x0000002534347223 */ /* 0x000fe4000000002e */
[----:B----4-:R-:W-:Y:S01]  /*6750*/  FFMA R39, R16, R36, R41 ;  /* 0x0000002410277223 */ /* 0x010fe20000000029 */
[----:B------:R-:W4:Y:S04]  /*6760*/  LDS.128 R44, [R4.X4+0xa1a0] ;  /* 0x00a1a000042c7984 */ /* 0x000f280000004c00 */
[----:B------:R-:W5:Y:S01]  /*6770*/  LDS.128 R40, [R4.X4+0x81a0] ;  /* 0x0081a00004287984 */ /* 0x000f620000004c00 */
[----:B------:R-:W-:-:S02]  /*6780*/  FFMA R69, R20, R16, R69 ;  /* 0x0000001014457223 */ /* 0x000fc40000000045 */
[-C--:B------:R-:W-:Y:S02]  /*6790*/  FFMA R58, R16, R21.reuse, R58 ;  /* 0x00000015103a7223 */ /* 0x080fe4000000003a */
[----:B0-----:R-:W-:Y:S02]  /*67a0*/  FFMA R65, R20, R32, R65 ;  /* 0x0000002014417223 */ /* 0x001fe40000000041 */
[C---:B------:R-:W-:Y:S02]  /*67b0*/  FFMA R77, R32.reuse, R36, R77 ;  /* 0x00000024204d7223 */ /* 0x040fe4000000004d */
[C---:B------:R-:W-:Y:S02]  /*67c0*/  FFMA R66, R32.reuse, R21, R66 ;  /* 0x0000001520427223 */ /* 0x040fe40000000042 */
[-C--:B------:R-:W-:Y:S02]  /*67d0*/  FFMA R24, R32, R37.reuse, R24 ;  /* 0x0000002520187223 */ /* 0x080fe40000000018 */
[----:B------:R-:W-:-:S02]  /*67e0*/  FFMA R16, R16, R37, R22 ;  /* 0x0000002510107223 */ /* 0x000fc40000000016 */
[----:B-1----:R-:W-:Y:S02]  /*67f0*/  FFMA R32, R36, R8, R23 ;  /* 0x0000000824207223 */ /* 0x002fe40000000017 */
[----:B------:R-:W0:Y:S01]  /*6800*/  LDS.64 R22, [R48.X4+0x20] ;  /* 0x0000200030167984 */ /* 0x000e220000004a00 */
[-C--:B--2---:R-:W-:Y:S02]  /*6810*/  FFMA R29, R20, R12.reuse, R29 ;  /* 0x0000000c141d7223 */ /* 0x084fe4000000001d */
[----:B------:R-:W-:Y:S02]  /*6820*/  FFMA R57, R36, R12, R57 ;  /* 0x0000000c24397223 */ /* 0x000fe40000000039 */
[C---:B------:R-:W-:Y:S02]  /*6830*/  FFMA R70, R12.reuse, R21, R70 ;  /* 0x000000150c467223 */ /* 0x040fe40000000046 */
[----:B------:R-:W-:Y:S01]  /*6840*/  FFMA R56, R12, R37, R56 ;  /* 0x000000250c387223 */ /* 0x000fe20000000038 */
[----:B------:R-:W-:Y:S01]  /*6850*/  LOP3.LUT R12, R5, 0xa80, RZ, 0xfc, !PT ;  /* 0x00000a80050c7812 */ /* 0x000fe200078efcff */
[----:B------:R-:W-:-:S02]  /*6860*/  FFMA R25, R20, R8, R25 ;  /* 0x0000000814197223 */ /* 0x000fc40000000019 */
[C---:B------:R-:W-:Y:S02]  /*6870*/  FFMA R62, R8.reuse, R21, R62 ;  /* 0x00000015083e7223 */ /* 0x040fe4000000003e */
[----:B------:R-:W-:Y:S02]  /*6880*/  FFMA R64, R8, R37, R64 ;  /* 0x0000002508407223 */ /* 0x000fe40000000040 */
[----:B---3--:R-:W-:Y:S02]  /*6890*/  FFMA R8, R53, R27, R28 ;  /* 0x0000001b35087223 */ /* 0x008fe4000000001c */
[-C--:B----4-:R-:W-:Y:S02]  /*68a0*/  FFMA R63, R20, R44.reuse, R63 ;  /* 0x0000002c143f7223 */ /* 0x090fe4000000003f */
[----:B------:R-:W-:Y:S02]  /*68b0*/  FFMA R67, R36, R44, R67 ;  /* 0x0000002c24437223 */ /* 0x000fe40000000043 */
[----:B------:R-:W-:-:S02]  /*68c0*/  FFMA R72, R44, R21, R72 ;  /* 0x000000152c487223 */ /* 0x000fc40000000048 */
[----:B------:R-:W-:Y:S02]  /*68d0*/  FFMA R44, R44, R37, R31 ;  /* 0x000000252c2c7223 */ /* 0x000fe4000000001f */
[-C--:B-----5:R-:W-:Y:S02]  /*68e0*/  FFMA R61, R20, R40.reuse, R61 ;  /* 0x00000028143d7223 */ /* 0x0a0fe4000000003d */
[----:B------:R-:W-:Y:S02]  /*68f0*/  FFMA R68, R40, R21, R68 ;  /* 0x0000001528447223 */ /* 0x000fe40000000044 */
[----:B------:R-:W-:Y:S01]  /*6900*/  FFMA R31, R26, R13, R29 ;  /* 0x0000000d1a1f7223 */ /* 0x000fe2000000001d */
[----:B------:R-:W1:Y:S04]  /*6910*/  LDS.64 R20, [R12.X4] ;  /* 0x000000000c147984 */ /* 0x000e680000004a00 */
[----:B------:R-:W2:Y:S01]  /*6920*/  LDS.64 R28, [R12.X4+0x20] ;  /* 0x000020000c1c7984 */ /* 0x000ea20000004a00 */
[----:B------:R-:W-:-:S02]  /*6930*/  FFMA R7, R36, R40, R7 ;  /* 0x0000002824077223 */ /* 0x000fc40000000007 */
[----:B------:R-:W-:Y:S02]  /*6940*/  FFMA R69, R26, R17, R69 ;  /* 0x000000111a457223 */ /* 0x000fe40000000045 */
[C---:B------:R-:W-:Y:S02]  /*6950*/  FFMA R58, R17.reuse, R27, R58 ;  /* 0x0000001b113a7223 */ /* 0x040fe4000000003a */
[----:B0-----:R-:W-:Y:S02]  /*6960*/  FFMA R39, R22, R17, R39 ;  /* 0x0000001116277223 */ /* 0x001fe40000000027 */
[----:B------:R-:W-:Y:S02]  /*6970*/  FFMA R16, R17, R23, R16 ;  /* 0x0000001711107223 */ /* 0x000fe40000000010 */
[----:B------:R-:W-:Y:S02]  /*6980*/  FFMA R65, R26, R33, R65 ;  /* 0x000000211a417223 */ /* 0x000fe40000000041 */
[----:B------:R-:W-:-:S02]  /*6990*/  FFMA R66, R33, R27, R66 ;  /* 0x0000001b21427223 */ /* 0x000fc40000000042 */
[C---:B------:R-:W-:Y:S02]  /*69a0*/  FFMA R59, R22.reuse, R49, R59 ;  /* 0x00000031163b7223 */ /* 0x040fe4000000003b */
[C---:B------:R-:W-:Y:S02]  /*69b0*/  FFMA R73, R22.reuse, R53, R73 ;  /* 0x0000003516497223 */ /* 0x040fe40000000049 */
[C---:B------:R-:W-:Y:S02]  /*69c0*/  FFMA R77, R22.reuse, R33, R77 ;  /* 0x00000021164d7223 */ /* 0x040fe4000000004d */
[C---:B------:R-:W-:Y:S02]  /*69d0*/  FFMA R17, R22.reuse, R9, R32 ;  /* 0x0000000916117223 */ /* 0x040fe40000000020 */
[C---:B------:R-:W-:Y:S02]  /*69e0*/  FFMA R57, R22.reuse, R13, R57 ;  /* 0x0000000d16397223 */ /* 0x040fe40000000039 */
[----:B------:R-:W-:-:S02]  /*69f0*/  FFMA R7, R22, R41, R7 ;  /* 0x0000002916077223 */ /* 0x000fc40000000007 */
[----:B------:R-:W-:Y:S01]  /*6a00*/  FFMA R67, R22, R45, R67 ;  /* 0x0000002d16437223 */ /* 0x000fe20000000043 */
[----:B------:R-:W-:Y:S01]  /*6a10*/  LOP3.LUT R22, R5, 0xac0, RZ, 0xfc, !PT ;  /* 0x00000ac005167812 */ /* 0x000fe200078efcff */
[----:B------:R-:W-:Y:S02]  /*6a20*/  FFMA R24, R33, R23, R24 ;  /* 0x0000001721187223 */ /* 0x000fe40000000018 */
[----:B------:R-:W-:Y:S02]  /*6a30*/  FFMA R38, R40, R37, R38 ;  /* 0x0000002528267223 */ /* 0x000fe40000000026 */
[C---:B------:R-:W-:Y:S02]  /*6a40*/  FFMA R71, R26.reuse, R49, R71 ;  /* 0x000000311a477223 */ /* 0x040fe40000000047 */
[----:B------:R-:W-:Y:S02]  /*6a50*/  FFMA R61, R26, R41, R61 ;  /* 0x000000291a3d7223 */ /* 0x000fe4000000003d */
[----:B-1----:R-:W-:-:S02]  /*6a60*/  FFMA R65, R20, R34, R65 ;  /* 0x0000002214417223 */ /* 0x002fc40000000041 */
[----:B------:R-:W-:Y:S02]  /*6a70*/  FFMA R66, R34, R21, R66 ;  /* 0x0000001522427223 */ /* 0x000fe40000000042 */
[----:B--2---:R-:W-:Y:S02]  /*6a80*/  FFMA R77, R28, R34, R77 ;  /* 0x000000221c4d7223 */ /* 0x004fe4000000004d */
[----:B------:R-:W-:Y:S02]  /*6a90*/  FFMA R37, R26, R45, R63 ;  /* 0x0000002d1a257223 */ /* 0x000fe4000000003f */
[----:B------:R-:W-:Y:S02]  /*6aa0*/  FFMA R74, R49, R27, R74 ;  /* 0x0000001b314a7223 */ /* 0x000fe4000000004a */
[C---:B------:R-:W-:Y:S02]  /*6ab0*/  FFMA R70, R27.reuse, R13, R70 ;  /* 0x0000000d1b467223 */ /* 0x040fe40000000046 */
[----:B------:R-:W-:-:S02]  /*6ac0*/  FFMA R68, R27, R41, R68 ;  /* 0x000000291b447223 */ /* 0x000fc40000000044 */
[----:B------:R-:W-:Y:S02]  /*6ad0*/  FFMA R72, R27, R45, R72 ;  /* 0x0000002d1b487223 */ /* 0x000fe40000000048 */
[----:B------:R-:W-:Y:S02]  /*6ae0*/  FFMA R30, R49, R23, R30 ;  /* 0x00000017311e7223 */ /* 0x000fe4000000001e */
[----:B------:R-:W-:Y:S02]  /*6af0*/  FFMA R56, R23, R13, R56 ;  /* 0x0000000d17387223 */ /* 0x000fe40000000038 */
[----:B------:R-:W-:Y:S01]  /*6b00*/  FFMA R34, R34, R29, R24 ;  /* 0x0000001d22227223 */ /* 0x000fe20000000018 */
[----:B------:R-:W0:Y:S01]  /*6b10*/  LDS.64 R12, [R22.X4] ;  /* 0x00000000160c7984 */ /* 0x000e220000004a00 */
[C---:B------:R-:W-:Y:S01]  /*6b20*/  FFMA R75, R26.reuse, R53, R75 ;  /* 0x000000351a4b7223 */ /* 0x040fe2000000004b */
[----:B------:R-:W-:Y:S01]  /*6b30*/  LOP3.LUT R24, R5, 0xb00, RZ, 0xfc, !PT ;  /* 0x00000b0005187812 */ /* 0x000fe200078efcff */
[----:B------:R-:W-:-:S02]  /*6b40*/  FFMA R25, R26, R9, R25 ;  /* 0x000000091a197223 */ /* 0x000fc40000000019 */
[----:B------:R-:W-:Y:S02]  /*6b50*/  FFMA R62, R27, R9, R62 ;  /* 0x000000091b3e7223 */ /* 0x000fe4000000003e */
[----:B------:R-:W-:Y:S02]  /*6b60*/  FFMA R52, R53, R23, R52 ;  /* 0x0000001735347223 */ /* 0x000fe40000000034 */
[C---:B------:R-:W-:Y:S02]  /*6b70*/  FFMA R64, R23.reuse, R9, R64 ;  /* 0x0000000917407223 */ /* 0x040fe40000000040 */
[C---:B------:R-:W-:Y:S02]  /*6b80*/  FFMA R38, R23.reuse, R41, R38 ;  /* 0x0000002917267223 */ /* 0x040fe40000000026 */
[----:B------:R-:W-:Y:S01]  /*6b90*/  FFMA R44, R23, R45, R44 ;  /* 0x0000002d172c7223 */ /* 0x000fe2000000002c */
[----:B------:R-:W-:Y:S01]  /*6ba0*/  LDS.64 R40, [R24.X4+0x20] ;  /* 0x0000200018287984 */ /* 0x000fe20000004a00 */
[----:B------:R-:W-:-:S03]  /*6bb0*/  FFMA R32, R54, R21, R8 ;  /* 0x0000001536207223 */ /* 0x000fc60000000008 */
[----:B------:R-:W1:Y:S01]  /*6bc0*/  LDS.64 R8, [R22.X4+0x20] ;  /* 0x0000200016087984 */ /* 0x000e620000004a00 */
[C---:B------:R-:W-:Y:S02]  /*6bd0*/  FFMA R69, R20.reuse, R18, R69 ;  /* 0x0000001214457223 */ /* 0x040fe40000000045 */
[C---:B------:R-:W-:Y:S02]  /*6be0*/  FFMA R71, R20.reuse, R50, R71 ;  /* 0x0000003214477223 */ /* 0x040fe40000000047 */
[C---:B------:R-:W-:Y:S02]  /*6bf0*/  FFMA R61, R20.reuse, R42, R61 ;  /* 0x0000002a143d7223 */ /* 0x040fe4000000003d */
[----:B------:R-:W-:Y:S02]  /*6c00*/  FFMA R27, R20, R46, R37 ;  /* 0x0000002e141b7223 */ /* 0x000fe40000000025 */
[-C--:B------:R-:W-:Y:S02]  /*6c10*/  FFMA R58, R18, R21.reuse, R58 ;  /* 0x00000015123a7223 */ /* 0x080fe4000000003a */
[----:B------:R-:W-:-:S02]  /*6c20*/  FFMA R74, R50, R21, R74 ;  /* 0x00000015324a7223 */ /* 0x000fc4000000004a */
[-C--:B------:R-:W-:Y:S02]  /*6c30*/  FFMA R68, R42, R21.reuse, R68 ;  /* 0x000000152a447223 */ /* 0x080fe40000000044 */
[----:B------:R-:W-:Y:S02]  /*6c40*/  FFMA R72, R46, R21, R72 ;  /* 0x000000152e487223 */ /* 0x000fe40000000048 */
[C---:B------:R-:W-:Y:S02]  /*6c50*/  FFMA R33, R28.reuse, R18, R39 ;  /* 0x000000121c217223 */ /* 0x040fe40000000027 */
[C---:B------:R-:W-:Y:S02]  /*6c60*/  FFMA R59, R28.reuse, R50, R59 ;  /* 0x000000321c3b7223 */ /* 0x040fe4000000003b */
[C---:B------:R-:W-:Y:S02]  /*6c70*/  FFMA R7, R28.reuse, R42, R7 ;  /* 0x0000002a1c077223 */ /* 0x040fe40000000007 */
[----:B------:R-:W-:-:S02]  /*6c80*/  FFMA R67, R28, R46, R67 ;  /* 0x0000002e1c437223 */ /* 0x000fc40000000043 */
[C---:B------:R-:W-:Y:S02]  /*6c90*/  FFMA R75, R20.reuse, R54, R75 ;  /* 0x00000036144b7223 */ /* 0x040fe4000000004b */
[C---:B------:R-:W-:Y:S02]  /*6ca0*/  FFMA R25, R20.reuse, R10, R25 ;  /* 0x0000000a14197223 */ /* 0x040fe40000000019 */
[----:B------:R-:W-:Y:S02]  /*6cb0*/  FFMA R26, R20, R14, R31 ;  /* 0x0000000e141a7223 */ /* 0x000fe4000000001f */
[-C--:B------:R-:W-:Y:S02]  /*6cc0*/  FFMA R62, R10, R21.reuse, R62 ;  /* 0x000000150a3e7223 */ /* 0x080fe4000000003e */
[----:B------:R-:W-:Y:S02]  /*6cd0*/  FFMA R70, R14, R21, R70 ;  /* 0x000000150e467223 */ /* 0x000fe40000000046 */
[-C--:B------:R-:W-:Y:S01]  /*6ce0*/  FFMA R18, R18, R29.reuse, R16 ;  /* 0x0000001d12127223 */ /* 0x080fe20000000010 */
[----:B------:R-:W-:Y:S01]  /*6cf0*/  LDS.128 R20, [R4.X4+0x40b0] ;  /* 0x0040b00004147984 */ /* 0x000fe20000004c00 */
[----:B------:R-:W-:-:S02]  /*6d00*/  FFMA R50, R50, R29, R30 ;  /* 0x0000001d32327223 */ /* 0x000fc4000000001e */
[----:B------:R-:W-:Y:S02]  /*6d10*/  FFMA R73, R28, R54, R73 ;  /* 0x000000361c497223 */ /* 0x000fe40000000049 */
[-C--:B------:R-:W-:Y:S02]  /*6d20*/  FFMA R52, R54, R29.reuse, R52 ;  /* 0x0000001d36347223 */ /* 0x080fe40000000034 */
[C---:B------:R-:W-:Y:S02]  /*6d30*/  FFMA R45, R28.reuse, R10, R17 ;  /* 0x0000000a1c2d7223 */ /* 0x040fe40000000011 */
[----:B------:R-:W-:Y:S01]  /*6d40*/  FFMA R57, R28, R14, R57 ;  /* 0x0000000e1c397223 */ /* 0x000fe20000000039 */
[----:B------:R-:W2:Y:S01]  /*6d50*/  LDS.64 R16, [R24.X4] ;  /* 0x0000000018107984 */ /* 0x000ea20000004a00 */
[-C--:B------:R-:W-:Y:S02]  /*6d60*/  FFMA R64, R10, R29.reuse, R64 ;  /* 0x0000001d0a407223 */ /* 0x080fe40000000040 */
[----:B------:R-:W-:-:S02]  /*6d70*/  FFMA R56, R14, R29, R56 ;  /* 0x0000001d0e387223 */ /* 0x000fc40000000038 */
[-C--:B------:R-:W-:Y:S02]  /*6d80*/  FFMA R42, R42, R29.reuse, R38 ;  /* 0x0000001d2a2a7223 */ /* 0x080fe40000000026 */
[----:B------:R-:W-:Y:S01]  /*6d90*/  FFMA R46, R46, R29, R44 ;  /* 0x0000001d2e2e7223 */ /* 0x000fe2000000002c */
[----:B------:R-:W-:Y:S04]  /*6da0*/  LDS.128 R36, [R4.X4+0x80b0] ;  /* 0x0080b00004247984 */ /* 0x000fe80000004c00 */
[----:B------:R-:W3:Y:S01]  /*6db0*/  LDS.128 R28, [R4.X4+0x60b0] ;  /* 0x0060b000041c7984 */ /* 0x000ee20000004c00 */
[C---:B0-----:R-:W-:Y:S02]  /*6dc0*/  FFMA R69, R12.reuse, R19, R69 ;  /* 0x000000130c457223 */ /* 0x041fe40000000045 */
[----:B------:R-:W-:-:S02]  /*6dd0*/  FFMA R71, R12, R51, R71 ;  /* 0x000000330c477223 */ /* 0x000fc40000000047 */
[C---:B------:R-:W-:Y:S02]  /*6de0*/  FFMA R75, R12.reuse, R55, R75 ;  /* 0x000000370c4b7223 */ /* 0x040fe4000000004b */
[C---:B------:R-:W-:Y:S02]  /*6df0*/  FFMA R65, R12.reuse, R35, R65 ;  /* 0x000000230c417223 */ /* 0x040fe40000000041 */
[C---:B------:R-:W-:Y:S02]  /*6e00*/  FFMA R49, R12.reuse, R11, R25 ;  /* 0x0000000b0c317223 */ /* 0x040fe40000000019 */
[C---:B------:R-:W-:Y:S02]  /*6e10*/  FFMA R53, R12.reuse, R15, R26 ;  /* 0x0000000f0c357223 */ /* 0x040fe4000000001a */
[C---:B------:R-:W-:Y:S02]  /*6e20*/  FFMA R61, R12.reuse, R43, R61 ;  /* 0x0000002b0c3d7223 */ /* 0x040fe4000000003d */
[----:B------:R-:W-:-:S02]  /*6e30*/  FFMA R63, R12, R47, R27 ;  /* 0x0000002f0c3f7223 */ /* 0x000fc4000000001b */
[-C--:B------:R-:W-:Y:S01]  /*6e40*/  FFMA R58, R19, R13.reuse, R58 ;  /* 0x0000000d133a7223 */ /* 0x080fe2000000003a */
[----:B------:R-:W0:Y:S01]  /*6e50*/  LDS.128 R24, [R4.X4+0xa0b0] ;  /* 0x00a0b00004187984 */ /* 0x000e220000004c00 */
[-C--:B------:R-:W-:Y:S02]  /*6e60*/  FFMA R74, R51, R13.reuse, R74 ;  /* 0x0000000d334a7223 */ /* 0x080fe4000000004a */
[----:B------:R-:W-:Y:S02]  /*6e70*/  FFMA R44, R55, R13, R32 ;  /* 0x0000000d372c7223 */ /* 0x000fe40000000020 */
[C---:B-1----:R-:W-:Y:S02]  /*6e80*/  FFMA R33, R8.reuse, R19, R33 ;  /* 0x0000001308217223 */ /* 0x042fe40000000021 */
[----:B------:R-:W-:Y:S02]  /*6e90*/  FFMA R12, R19, R9, R18 ;  /* 0x00000009130c7223 */ /* 0x000fe40000000012 */
[----:B------:R-:W-:-:S02]  /*6ea0*/  FFMA R59, R8, R51, R59 ;  /* 0x00000033083b7223 */ /* 0x000fc4000000003b */
[----:B------:R-:W-:Y:S02]  /*6eb0*/  FFMA R50, R51, R9, R50 ;  /* 0x0000000933327223 */ /* 0x000fe40000000032 */
[----:B--2---:R-:W-:Y:S02]  /*6ec0*/  FFMA R69, R16, R20, R69 ;  /* 0x0000001410457223 */ /* 0x004fe40000000045 */
[C---:B------:R-:W-:Y:S02]  /*6ed0*/  FFMA R58, R20.reuse, R17, R58 ;  /* 0x00000011143a7223 */ /* 0x040fe4000000003a */
[----:B------:R-:W-:Y:S02]  /*6ee0*/  FFMA R54, R20, R40, R33 ;  /* 0x0000002814367223 */ /* 0x000fe40000000021 */
[-C--:B------:R-:W-:Y:S02]  /*6ef0*/  FFMA R66, R35, R13.reuse, R66 ;  /* 0x0000000d23427223 */ /* 0x080fe40000000042 */
[----:B------:R-:W-:-:S02]  /*6f00*/  FFMA R62, R11, R13, R62 ;  /* 0x0000000d0b3e7223 */ /* 0x000fc4000000003e */
[----:B---3--:R-:W-:Y:S02]  /*6f10*/  FFMA R71, R16, R28, R71 ;  /* 0x0000001c10477223 */ /* 0x008fe40000000047 */
[C---:B------:R-:W-:Y:S02]  /*6f20*/  FFMA R59, R28.reuse, R40, R59 ;  /* 0x000000281c3b7223 */ /* 0x040fe4000000003b */
[C---:B------:R-:W-:Y:S02]  /*6f30*/  FFMA R74, R28.reuse, R17, R74 ;  /* 0x000000111c4a7223 */ /* 0x040fe4000000004a */
[----:B------:R-:W-:Y:S02]  /*6f40*/  FFMA R50, R28, R41, R50 ;  /* 0x000000291c327223 */ /* 0x000fe40000000032 */
[-C--:B------:R-:W-:Y:S02]  /*6f50*/  FFMA R70, R15, R13.reuse, R70 ;  /* 0x0000000d0f467223 */ /* 0x080fe40000000046 */
[----:B------:R-:W-:-:S02]  /*6f60*/  FFMA R68, R43, R13, R68 ;  /* 0x0000000d2b447223 */ /* 0x000fc40000000044 */
[----:B------:R-:W-:Y:S02]  /*6f70*/  FFMA R72, R47, R13, R72 ;  /* 0x0000000d2f487223 */ /* 0x000fe40000000048 */
[C---:B------:R-:W-:Y:S02]  /*6f80*/  FFMA R73, R8.reuse, R55, R73 ;  /* 0x0000003708497223 */ /* 0x040fe40000000049 */
[----:B------:R-:W-:Y:S02]  /*6f90*/  FFMA R52, R55, R9, R52 ;  /* 0x0000000937347223 */ /* 0x000fe40000000034 */
[C---:B------:R-:W-:Y:S02]  /*6fa0*/  FFMA R77, R8.reuse, R35, R77 ;  /* 0x00000023084d7223 */ /* 0x040fe4000000004d */
[----:B------:R-:W-:Y:S02]  /*6fb0*/  FFMA R18, R35, R9, R34 ;  /* 0x0000000923127223 */ /* 0x000fe40000000022 */
[C---:B------:R-:W-:Y:S01]  /*6fc0*/  FFMA R19, R8.reuse, R11, R45 ;  /* 0x0000000b08137223 */ /* 0x040fe2000000002d */
[----:B------:R-:W1:Y:S01]  /*6fd0*/  LDS.128 R32, [R4.X4+0x81b0] ;  /* 0x0081b00004207984 */ /* 0x000e620000004c00 */
[----:B------:R-:W-:-:S02]  /*6fe0*/  FFMA R57, R8, R15, R57 ;  /* 0x0000000f08397223 */ /* 0x000fc40000000039 */
[C---:B------:R-:W-:Y:S02]  /*6ff0*/  FFMA R7, R8.reuse, R43, R7 ;  /* 0x0000002b08077223 */ /* 0x040fe40000000007 */
[----:B------:R-:W-:Y:S02]  /*7000*/  FFMA R67, R8, R47, R67 ;  /* 0x0000002f08437223 */ /* 0x000fe40000000043 */
[-C--:B------:R-:W-:Y:S02]  /*7010*/  FFMA R64, R11, R9.reuse, R64 ;  /* 0x000000090b407223 */ /* 0x080fe40000000040 */
[-C--:B------:R-:W-:Y:S02]  /*7020*/  FFMA R56, R15, R9.reuse, R56 ;  /* 0x000000090f387223 */ /* 0x080fe40000000038 */
[-C--:B------:R-:W-:Y:S02]  /*7030*/  FFMA R48, R43, R9.reuse, R42 ;  /* 0x000000092b307223 */ /* 0x080fe4000000002a */
[----:B------:R-:W-:-:S02]  /*7040*/  FFMA R51, R47, R9, R46 ;  /* 0x000000092f337223 */ /* 0x000fc4000000002e */
[----:B------:R-:W-:Y:S01]  /*7050*/  FFMA R20, R20, R41, R12 ;  /* 0x0000002914147223 */ /* 0x000fe2000000000c */
[----:B------:R-:W2:Y:S01]  /*7060*/  LDS.128 R8, [R4.X4+0x41b0] ;  /* 0x0041b00004087984 */ /* 0x000ea20000004c00 */
[----:B------:R-:W-:-:S03]  /*7070*/  FFMA R28, R36, R17, R44 ;  /* 0x00000011241c7223 */ /* 0x000fc6000000002c */
[----:B------:R-:W3:Y:S04]  /*7080*/  LDS.128 R12, [R4.X4+0x61b0] ;  /* 0x0061b000040c7984 */ /* 0x000ee80000004c00 */
[----:B------:R-:W4:Y:S01]  /*7090*/  LDS.128 R44, [R4.X4+0xa1b0] ;  /* 0x00a1b000042c7984 */ /* 0x000f220000004c00 */
[----:B------:R-:W-:Y:S01]  /*70a0*/  LOP3.LUT R55, R5, 0xb40, RZ, 0xfc, !PT ;  /* 0x00000b4005377812 */ /* 0x000fe200078efcff */
[----:B------:R-:W-:Y:S02]  /*70b0*/  FFMA R75, R16, R36, R75 ;  /* 0x00000024104b7223 */ /* 0x000fe4000000004b */
[C---:B------:R-:W-:Y:S02]  /*70c0*/  FFMA R73, R36.reuse, R40, R73 ;  /* 0x0000002824497223 */ /* 0x040fe40000000049 */
[----:B------:R-:W-:Y:S01]  /*70d0*/  FFMA R52, R36, R41, R52 ;  /* 0x0000002924347223 */ /* 0x000fe20000000034 */
[----:B------:R-:W5:Y:S01]  /*70e0*/  LDS.64 R42, [R55.X4] ;  /* 0x00000000372a7984 */ /* 0x000f620000004a00 */
[----:B0-----:R-:W-:-:S02]  /*70f0*/  FFMA R65, R16, R24, R65 ;  /* 0x0000001810417223 */ /* 0x001fc40000000041 */
[C---:B------:R-:W-:Y:S02]  /*7100*/  FFMA R77, R24.reuse, R40, R77 ;  /* 0x00000028184d7223 */ /* 0x040fe4000000004d */
        /* <DEDUP_REMOVED lines=18> */
[----:B------:R-:W1:Y:S01]  /*7230*/  LDS.64 R16, [R40.X4] ;  /* 0x0000000028107984 */ /* 0x000e620000004a00 */
[----:B------:R-:W-:-:S02]  /*7240*/  FFMA R56, R12, R41, R56 ;  /* 0x000000290c387223 */ /* 0x000fc40000000038 */
[----:B------:R-:W-:Y:S02]  /*7250*/  FFMA R44, R44, R41, R51 ;  /* 0x000000292c2c7223 */ /* 0x000fe40000000033 */
[----:B------:R-:W2:Y:S01]  /*7260*/  LDS.64 R40, [R40.X4+0x20] ;  /* 0x0000200028287984 */ /* 0x000ea20000004a00 */
[----:B------:R-:W-:Y:S01]  /*7270*/  LOP3.LUT R12, R5, 0xbc0, RZ, 0xfc, !PT ;  /* 0x00000bc0050c7812 */ /* 0x000fe200078efcff */
[-C--:B-----5:R-:W-:Y:S02]  /*7280*/  FFMA R58, R21, R43.reuse, R58 ;  /* 0x0000002b153a7223 */ /* 0x0a0fe4000000003a */
[-C--:B------:R-:W-:Y:S02]  /*7290*/  FFMA R74, R29, R43.reuse, R74 ;  /* 0x0000002b1d4a7223 */ /* 0x080fe4000000004a */
[-C--:B------:R-:W-:Y:S02]  /*72a0*/  FFMA R28, R37, R43.reuse, R28 ;  /* 0x0000002b251c7223 */ /* 0x080fe4000000001c */
[----:B------:R-:W-:-:S02]  /*72b0*/  FFMA R66, R25, R43, R66 ;  /* 0x0000002b19427223 */ /* 0x000fc40000000042 */
[C---:B------:R-:W-:Y:S02]  /*72c0*/  FFMA R62, R43.reuse, R9, R62 ;  /* 0x000000092b3e7223 */ /* 0x040fe4000000003e */
[C---:B------:R-:W-:Y:S02]  /*72d0*/  FFMA R70, R43.reuse, R13, R70 ;  /* 0x0000000d2b467223 */ /* 0x040fe40000000046 */
[C---:B------:R-:W-:Y:S02]  /*72e0*/  FFMA R68, R43.reuse, R33, R68 ;  /* 0x000000212b447223 */ /* 0x040fe40000000044 */
[----:B------:R-:W-:Y:S02]  /*72f0*/  FFMA R72, R43, R45, R72 ;  /* 0x0000002d2b487223 */ /* 0x000fe40000000048 */
[-C--:B------:R-:W-:Y:S02]  /*7300*/  FFMA R69, R42, R21.reuse, R69 ;  /* 0x000000152a457223 */ /* 0x080fe40000000045 */
[----:B0-----:R-:W-:-:S02]  /*7310*/  FFMA R43, R18, R21, R54 ;  /* 0x00000015122b7223 */ /* 0x001fc40000000036 */
[----:B------:R-:W-:Y:S02]  /*7320*/  FFMA R20, R21, R19, R20 ;  /* 0x0000001315147223 */ /* 0x000fe40000000014 */
[C---:B------:R-:W-:Y:S02]  /*7330*/  FFMA R71, R42.reuse, R29, R71 ;  /* 0x0000001d2a477223 */ /* 0x040fe40000000047 */
[C---:B------:R-:W-:Y:S02]  /*7340*/  FFMA R75, R42.reuse, R37, R75 ;  /* 0x000000252a4b7223 */ /* 0x040fe4000000004b */
[C---:B------:R-:W-:Y:S02]  /*7350*/  FFMA R65, R42.reuse, R25, R65 ;  /* 0x000000192a417223 */ /* 0x040fe40000000041 */
[C---:B------:R-:W-:Y:S02]  /*7360*/  FFMA R49, R42.reuse, R9, R49 ;  /* 0x000000092a317223 */ /* 0x040fe40000000031 */
[----:B------:R-:W-:-:S02]  /*7370*/  FFMA R53, R42, R13, R53 ;  /* 0x0000000d2a357223 */ /* 0x000fc40000000035 */
[C---:B------:R-:W-:Y:S02]  /*7380*/  FFMA R61, R42.reuse, R33, R61 ;  /* 0x000000212a3d7223 */ /* 0x040fe4000000003d */
[----:B------:R-:W-:Y:S01]  /*7390*/  FFMA R51, R42, R45, R63 ;  /* 0x0000002d2a337223 */ /* 0x000fe2000000003f */
[----:B------:R-:W-:Y:S01]  /*73a0*/  LOP3.LUT R42, R5, 0xc00, RZ, 0xfc, !PT ;  /* 0x00000c00052a7812 */ /* 0x000fe200078efcff */
[C---:B------:R-:W-:Y:S02]  /*73b0*/  FFMA R77, R18.reuse, R25, R77 ;  /* 0x00000019124d7223 */ /* 0x040fe4000000004d */
[----:B------:R-:W-:Y:S02]  /*73c0*/  FFMA R24, R25, R19, R24 ;  /* 0x0000001319187223 */ /* 0x000fe40000000018 */
[-C--:B------:R-:W-:Y:S02]  /*73d0*/  FFMA R21, R18, R9.reuse, R36 ;  /* 0x0000000912157223 */ /* 0x080fe40000000024 */
[----:B------:R-:W-:-:S02]  /*73e0*/  FFMA R64, R19, R9, R64 ;  /* 0x0000000913407223 */ /* 0x000fc40000000040 */
[CC--:B------:R-:W-:Y:S01]  /*73f0*/  FFMA R57, R18.reuse, R13.reuse, R57 ;  /* 0x0000000d12397223 */ /* 0x0c0fe20000000039 */
[----:B------:R-:W0:Y:S01]  /*7400*/  LDS.64 R8, [R12.X4] ;  /* 0x000000000c087984 */ /* 0x000e220000004a00 */
[----:B------:R-:W-:Y:S02]  /*7410*/  FFMA R56, R19, R13, R56 ;  /* 0x0000000d13387223 */ /* 0x000fe40000000038 */
[C---:B------:R-:W-:Y:S01]  /*7420*/  FFMA R73, R18.reuse, R37, R73 ;  /* 0x0000002512497223 */ /* 0x040fe20000000049 */
[----:B------:R-:W3:Y:S01]  /*7430*/  LDS.64 R12, [R12.X4+0x20] ;  /* 0x000020000c0c7984 */ /* 0x000ee20000004a00 */
[----:B------:R-:W-:Y:S02]  /*7440*/  FFMA R52, R37, R19, R52 ;  /* 0x0000001325347223 */ /* 0x000fe40000000034 */
[----:B------:R-:W-:Y:S02]  /*7450*/  FFMA R59, R18, R29, R59 ;  /* 0x0000001d123b7223 */ /* 0x000fe4000000003b */
[----:B------:R-:W-:-:S02]  /*7460*/  FFMA R50, R29, R19, R50 ;  /* 0x000000131d327223 */ /* 0x000fc40000000032 */
[C---:B-1----:R-:W-:Y:S02]  /*7470*/  FFMA R69, R16.reuse, R22, R69 ;  /* 0x0000001610457223 */ /* 0x042fe40000000045 */
[----:B------:R-:W-:Y:S02]  /*7480*/  FFMA R65, R16, R26, R65 ;  /* 0x0000001a10417223 */ /* 0x000fe40000000041 */
[-C--:B------:R-:W-:Y:S02]  /*7490*/  FFMA R58, R22, R17.reuse, R58 ;  /* 0x00000011163a7223 */ /* 0x080fe4000000003a */
[----:B------:R-:W-:Y:S02]  /*74a0*/  FFMA R66, R26, R17, R66 ;  /* 0x000000111a427223 */ /* 0x000fe40000000042 */
[C---:B--2---:R-:W-:Y:S02]  /*74b0*/  FFMA R37, R40.reuse, R22, R43 ;  /* 0x0000001628257223 */ /* 0x044fe4000000002b */
[----:B------:R-:W-:-:S02]  /*74c0*/  FFMA R77, R40, R26, R77 ;  /* 0x0000001a284d7223 */ /* 0x000fc4000000004d */
[----:B------:R-:W-:Y:S02]  /*74d0*/  FFMA R24, R26, R41, R24 ;  /* 0x000000291a187223 */ /* 0x000fe40000000018 */
[C---:B------:R-:W-:Y:S02]  /*74e0*/  FFMA R7, R18.reuse, R33, R7 ;  /* 0x0000002112077223 */ /* 0x040fe40000000007 */
[----:B------:R-:W-:Y:S02]  /*74f0*/  FFMA R67, R18, R45, R67 ;  /* 0x0000002d12437223 */ /* 0x000fe40000000043 */
[C---:B------:R-:W-:Y:S02]  /*7500*/  FFMA R48, R19.reuse, R33, R48 ;  /* 0x0000002113307223 */ /* 0x040fe40000000030 */
[----:B------:R-:W-:Y:S01]  /*7510*/  FFMA R44, R19, R45, R44 ;  /* 0x0000002d132c7223 */ /* 0x000fe2000000002c */
[----:B------:R-:W-:Y:S01]  /*7520*/  LDS.64 R32, [R42.X4+0x20] ;  /* 0x000020002a207984 */ /* 0x000fe20000004a00 */
[----:B------:R-:W-:-:S02]  /*7530*/  FFMA R71, R16, R30, R71 ;  /* 0x0000001e10477223 */ /* 0x000fc40000000047 */
[C---:B------:R-:W-:Y:S02]  /*7540*/  FFMA R75, R16.reuse, R38, R75 ;  /* 0x00000026104b7223 */ /* 0x040fe4000000004b */
[C---:B------:R-:W-:Y:S02]  /*7550*/  FFMA R25, R16.reuse, R10, R49 ;  /* 0x0000000a10197223 */ /* 0x040fe40000000031 */
[C---:B------:R-:W-:Y:S02]  /*7560*/  FFMA R29, R16.reuse, R14, R53 ;  /* 0x0000000e101d7223 */ /* 0x040fe40000000035 */
[C---:B------:R-:W-:Y:S02]  /*7570*/  FFMA R61, R16.reuse, R34, R61 ;  /* 0x00000022103d7223 */ /* 0x040fe4000000003d */
[----:B------:R-:W-:Y:S02]  /*7580*/  FFMA R36, R16, R46, R51 ;  /* 0x0000002e10247223 */ /* 0x000fe40000000033 */
[----:B------:R-:W-:-:S02]  /*7590*/  FFMA R74, R30, R17, R74 ;  /* 0x000000111e4a7223 */ /* 0x000fc4000000004a */
[-C--:B------:R-:W-:Y:S02]  /*75a0*/  FFMA R28, R38, R17.reuse, R28 ;  /* 0x00000011261c7223 */ /* 0x080fe4000000001c */
[-C--:B------:R-:W-:Y:S02]  /*75b0*/  FFMA R62, R10, R17.reuse, R62 ;  /* 0x000000110a3e7223 */ /* 0x080fe4000000003e */
[-C--:B------:R-:W-:Y:S02]  /*75c0*/  FFMA R70, R14, R17.reuse, R70 ;  /* 0x000000110e467223 */ /* 0x080fe40000000046 */
[-C--:B------:R-:W-:Y:S02]  /*75d0*/  FFMA R68, R34, R17.reuse, R68 ;  /* 0x0000001122447223 */ /* 0x080fe40000000044 */
[----:B------:R-:W-:Y:S02]  /*75e0*/  FFMA R72, R46, R17, R72 ;  /* 0x000000112e487223 */ /* 0x000fe40000000048 */
[----:B------:R-:W-:Y:S01]  /*75f0*/  FFMA R22, R22, R41, R20 ;  /* 0x0000002916167223 */ /* 0x000fe20000000014 */
[----:B------:R-:W-:Y:S01]  /*7600*/  LDS.128 R16, [R4.X4+0x40c0] ;  /* 0x0040c00004107984 */ /* 0x000fe20000004c00 */
[----:B------:R-:W-:-:S03]  /*7610*/  FFMA R26, R40, R10, R21 ;  /* 0x0000000a281a7223 */ /* 0x000fc60000000015 */
[----:B------:R-:W1:Y:S01]  /*7620*/  LDS.64 R20, [R42.X4] ;  /* 0x000000002a147984 */ /* 0x000e620000004a00 */
[C---:B------:R-:W-:Y:S02]  /*7630*/  FFMA R59, R40.reuse, R30, R59 ;  /* 0x0000001e283b7223 */ /* 0x040fe4000000003b */
[----:B------:R-:W-:Y:S02]  /*7640*/  FFMA R7, R40, R34, R7 ;  /* 0x0000002228077223 */ /* 0x000fe40000000007 */
[-C--:B------:R-:W-:Y:S02]  /*7650*/  FFMA R30, R30, R41.reuse, R50 ;  /* 0x000000291e1e7223 */ /* 0x080fe40000000032 */
[----:B------:R-:W-:Y:S02]  /*7660*/  FFMA R34, R34, R41, R48 ;  /* 0x0000002922227223 */ /* 0x000fe40000000030 */
[----:B------:R-:W2:Y:S01]  /*7670*/  LDS.128 R48, [R4.X4+0x60c0] ;  /* 0x0060c00004307984 */ /* 0x000ea20000004c00 */
[----:B------:R-:W-:-:S02]  /*7680*/  FFMA R57, R40, R14, R57 ;  /* 0x0000000e28397223 */ /* 0x000fc40000000039 */
[-C--:B------:R-:W-:Y:S02]  /*7690*/  FFMA R64, R10, R41.reuse, R64 ;  /* 0x000000290a407223 */ /* 0x080fe40000000040 */
[----:B------:R-:W-:Y:S02]  /*76a0*/  FFMA R56, R14, R41, R56 ;  /* 0x000000290e387223 */ /* 0x000fe40000000038 */
[----:B------:R-:W-:Y:S02]  /*76b0*/  FFMA R73, R40, R38, R73 ;  /* 0x0000002628497223 */ /* 0x000fe40000000049 */
[----:B0-----:R-:W-:Y:S02]  /*76c0*/  FFMA R69, R8, R23, R69 ;  /* 0x0000001708457223 */ /* 0x001fe40000000045 */
[----:B------:R-:W-:Y:S02]  /*76d0*/  FFMA R58, R23, R9, R58 ;  /* 0x00000009173a7223 */ /* 0x000fe4000000003a */
[----:B---3--:R-:W-:-:S02]  /*76e0*/  FFMA R37, R12, R23, R37 ;  /* 0x000000170c257223 */ /* 0x008fc40000000025 */
[----:B------:R-:W-:Y:S02]  /*76f0*/  FFMA R14, R23, R13, R22 ;  /* 0x0000000d170e7223 */ /* 0x000fe40000000016 */
[-C--:B------:R-:W-:Y:S02]  /*7700*/  FFMA R38, R38, R41.reuse, R52 ;  /* 0x0000002926267223 */ /* 0x080fe40000000034 */
[----:B------:R-:W-:Y:S01]  /*7710*/  FFMA R67, R40, R46, R67 ;  /* 0x0000002e28437223 */ /* 0x000fe20000000043 */
[----:B------:R-:W0:Y:S01]  /*7720*/  LDS.128 R52, [R4.X4+0x80c0] ;  /* 0x0080c00004347984 */ /* 0x000e220000004c00 */
[----:B------:R-:W-:Y:S02]  /*7730*/  FFMA R44, R46, R41, R44 ;  /* 0x000000292e2c7223 */ /* 0x000fe4000000002c */
[C---:B------:R-:W-:Y:S01]  /*7740*/  FFMA R71, R8.reuse, R31, R71 ;  /* 0x0000001f08477223 */ /* 0x040fe20000000047 */
[----:B------:R-:W3:Y:S01]  /*7750*/  LDS.128 R40, [R4.X4+0xa0c0] ;  /* 0x00a0c00004287984 */ /* 0x000ee20000004c00 */
        /* <DEDUP_REMOVED lines=11> */
[-C--:B------:R-:W-:Y:S02]  /*7810*/  FFMA R68, R35, R9.reuse, R68 ;  /* 0x0000000923447223 */ /* 0x080fe40000000044 */
[----:B------:R-:W-:-:S02]  /*7820*/  FFMA R72, R47, R9, R72 ;  /* 0x000000092f487223 */ /* 0x000fc40000000048 */
[C---:B------:R-:W-:Y:S02]  /*7830*/  FFMA R23, R12.reuse, R11, R26 ;  /* 0x0000000b0c177223 */ /* 0x040fe4000000001a */
[C---:B------:R-:W-:Y:S02]  /*7840*/  FFMA R7, R12.reuse, R35, R7 ;  /* 0x000000230c077223 */ /* 0x040fe40000000007 */
[-C--:B------:R-:W-:Y:S02]  /*7850*/  FFMA R64, R11, R13.reuse, R64 ;  /* 0x0000000d0b407223 */ /* 0x080fe40000000040 */
[----:B------:R-:W-:Y:S01]  /*7860*/  FFMA R34, R35, R13, R34 ;  /* 0x0000000d23227223 */ /* 0x000fe20000000022 */
[----:B------:R-:W4:Y:S01]  /*7870*/  LDS.128 R8, [R4.X4+0x41c0] ;  /* 0x0041c00004087984 */ /* 0x000f220000004c00 */
[----:B------:R-:W-:Y:S02]  /*7880*/  FFMA R59, R12, R31, R59 ;  /* 0x0000001f0c3b7223 */ /* 0x000fe4000000003b */
[----:B------:R-:W-:-:S02]  /*7890*/  FFMA R30, R31, R13, R30 ;  /* 0x0000000d1f1e7223 */ /* 0x000fc4000000001e */
[----:B-1----:R-:W-:Y:S02]  /*78a0*/  FFMA R69, R20, R16, R69 ;  /* 0x0000001014457223 */ /* 0x002fe40000000045 */
[C---:B------:R-:W-:Y:S02]  /*78b0*/  FFMA R58, R16.reuse, R21, R58 ;  /* 0x00000015103a7223 */ /* 0x040fe4000000003a */
[----:B------:R-:W-:Y:S02]  /*78c0*/  FFMA R35, R16, R32, R37 ;  /* 0x0000002010237223 */ /* 0x000fe40000000025 */
[C---:B------:R-:W-:Y:S02]  /*78d0*/  FFMA R73, R12.reuse, R39, R73 ;  /* 0x000000270c497223 */ /* 0x040fe40000000049 */
[----:B------:R-:W-:Y:S02]  /*78e0*/  FFMA R22, R39, R13, R38 ;  /* 0x0000000d27167223 */ /* 0x000fe40000000026 */
[----:B------:R-:W-:Y:S01]  /*78f0*/  FFMA R77, R12, R27, R77 ;  /* 0x0000001b0c4d7223 */ /* 0x000fe2000000004d */
[----:B------:R-:W-:Y:S01]  /*7900*/  LDS.128 R36, [R4.X4+0x81c0] ;  /* 0x0081c00004247984 */ /* 0x000fe20000004c00 */
[----:B------:R-:W-:-:S02]  /*7910*/  FFMA R24, R27, R13, R24 ;  /* 0x0000000d1b187223 */ /* 0x000fc40000000018 */
[C---:B------:R-:W-:Y:S02]  /*7920*/  FFMA R57, R12.reuse, R15, R57 ;  /* 0x0000000f0c397223 */ /* 0x040fe40000000039 */
[----:B------:R-:W-:Y:S02]  /*7930*/  FFMA R67, R12, R47, R67 ;  /* 0x0000002f0c437223 */ /* 0x000fe40000000043 */
[-C--:B------:R-:W-:Y:S02]  /*7940*/  FFMA R56, R15, R13.reuse, R56 ;  /* 0x0000000d0f387223 */ /* 0x080fe40000000038 */
[----:B------:R-:W-:Y:S02]  /*7950*/  FFMA R31, R47, R13, R44 ;  /* 0x0000000d2f1f7223 */ /* 0x000fe4000000002c */
[----:B------:R-:W-:Y:S01]  /*7960*/  FFMA R16, R16, R33, R14 ;  /* 0x0000002110107223 */ /* 0x000fe2000000000e */
[----:B------:R-:W-:Y:S04]  /*7970*/  LDS.128 R44, [R4.X4+0xa1c0] ;  /* 0x00a1c000042c7984 */ /* 0x000fe80000004c00 */
[----:B------:R-:W1:Y:S01]  /*7980*/  LDS.128 R12, [R4.X4+0x61c0] ;  /* 0x0061c000040c7984 */ /* 0x000e620000004c00 */
[----:B--2---:R-:W-:-:S02]  /*7990*/  FFMA R71, R20, R48, R71 ;  /* 0x0000003014477223 */ /* 0x004fc40000000047 */
[C---:B------:R-:W-:Y:S02]  /*79a0*/  FFMA R59, R48.reuse, R32, R59 ;  /* 0x00000020303b7223 */ /* 0x040fe4000000003b */
[C---:B------:R-:W-:Y:S02]  /*79b0*/  FFMA R74, R48.reuse, R21, R74 ;  /* 0x00000015304a7223 */ /* 0x040fe4000000004a */
[----:B------:R-:W-:Y:S01]  /*79c0*/  FFMA R30, R48, R33, R30 ;  /* 0x00000021301e7223 */ /* 0x000fe2000000001e */
[----:B------:R-:W-:-:S05]  /*79d0*/  LOP3.LUT R48, R5, 0xc40, RZ, 0xfc, !PT ;  /* 0x00000c4005307812 */ /* 0x000fca00078efcff */
[----:B------:R-:W2:Y:S01]  /*79e0*/  LDS.64 R26, [R48.X4] ;  /* 0x00000000301a7984 */ /* 0x000ea20000004a00 */
[----:B0-----:R-:W-:Y:S02]  /*79f0*/  FFMA R75, R20, R52, R75 ;  /* 0x00000034144b7223 */ /* 0x001fe4000000004b */
[C---:B------:R-:W-:Y:S02]  /*7a00*/  FFMA R73, R52.reuse, R32, R73 ;  /* 0x0000002034497223 */ /* 0x040fe40000000049 */
[-C--:B------:R-:W-:Y:S02]  /*7a10*/  FFMA R28, R52, R21.reuse, R28 ;  /* 0x00000015341c7223 */ /* 0x080fe4000000001c */
[----:B---3--:R-:W-:Y:S02]  /*7a20*/  FFMA R65, R20, R40, R65 ;  /* 0x0000002814417223 */ /* 0x008fe40000000041 */
[C---:B------:R-:W-:Y:S02]  /*7a30*/  FFMA R77, R40.reuse, R32, R77 ;  /* 0x00000020284d7223 */ /* 0x040fe4000000004d */
[----:B------:R-:W-:-:S02]  /*7a40*/  FFMA R66, R40, R21, R66 ;  /* 0x0000001528427223 */ /* 0x000fc40000000042 */
[-C--:B------:R-:W-:Y:S02]  /*7a50*/  FFMA R24, R40, R33.reuse, R24 ;  /* 0x0000002128187223 */ /* 0x080fe40000000018 */
[----:B------:R-:W-:Y:S02]  /*7a60*/  FFMA R52, R52, R33, R22 ;  /* 0x0000002134347223 */ /* 0x000fe40000000016 */
[-C--:B----4-:R-:W-:Y:S02]  /*7a70*/  FFMA R40, R32, R8.reuse, R23 ;  /* 0x0000000820287223 */ /* 0x090fe40000000017 */
[----:B------:R-:W0:Y:S01]  /*7a80*/  LDS.64 R22, [R48.X4+0x20] ;  /* 0x0000200030167984 */ /* 0x000e220000004a00 */
[----:B------:R-:W-:Y:S02]  /*7a90*/  FFMA R25, R20, R8, R25 ;  /* 0x0000000814197223 */ /* 0x000fe40000000019 */
[----:B------:R-:W-:Y:S02]  /*7aa0*/  FFMA R62, R8, R21, R62 ;  /* 0x00000015083e7223 */ /* 0x000fe4000000003e */
[----:B-1----:R-:W-:-:S02]  /*7ab0*/  FFMA R29, R20, R12, R29 ;  /* 0x0000000c141d7223 */ /* 0x002fc4000000001d */
[----:B------:R-:W-:Y:S02]  /*7ac0*/  FFMA R57, R32, R12, R57 ;  /* 0x0000000c20397223 */ /* 0x000fe40000000039 */
[C---:B------:R-:W-:Y:S02]  /*7ad0*/  FFMA R70, R12.reuse, R21, R70 ;  /* 0x000000150c467223 */ /* 0x040fe40000000046 */
[----:B------:R-:W-:Y:S01]  /*7ae0*/  FFMA R56, R12, R33, R56 ;  /* 0x000000210c387223 */ /* 0x000fe20000000038 */
[----:B------:R-:W-:Y:S01]  /*7af0*/  LOP3.LUT R12, R5, 0xc80, RZ, 0xfc, !PT ;  /* 0x00000c80050c7812 */ /* 0x000fe200078efcff */
[----:B------:R-:W-:Y:S02]  /*7b00*/  FFMA R61, R20, R36, R61 ;  /* 0x00000024143d7223 */ /* 0x000fe4000000003d */
[----:B------:R-:W-:Y:S02]  /*7b10*/  FFMA R68, R36, R21, R68 ;  /* 0x0000001524447223 */ /* 0x000fe40000000044 */
[----:B------:R-:W-:-:S02]  /*7b20*/  FFMA R63, R20, R44, R63 ;  /* 0x0000002c143f7223 */ /* 0x000fc4000000003f */
[----:B------:R-:W-:Y:S02]  /*7b30*/  FFMA R72, R44, R21, R72 ;  /* 0x000000152c487223 */ /* 0x000fe40000000048 */
[----:B------:R-:W1:Y:S01]  /*7b40*/  LDS.64 R20, [R12.X4] ;  /* 0x000000000c147984 */ /* 0x000e620000004a00 */
[----:B------:R-:W-:Y:S02]  /*7b50*/  FFMA R67, R32, R44, R67 ;  /* 0x0000002c20437223 */ /* 0x000fe40000000043 */
[-C--:B------:R-:W-:Y:S02]  /*7b60*/  FFMA R64, R8, R33.reuse, R64 ;  /* 0x0000002108407223 */ /* 0x080fe40000000040 */
[----:B------:R-:W-:Y:S02]  /*7b70*/  FFMA R44, R44, R33, R31 ;  /* 0x000000212c2c7223 */ /* 0x000fe4000000001f */
[----:B--2---:R-:W-:Y:S02]  /*7b80*/  FFMA R31, R26, R13, R29 ;  /* 0x0000000d1a1f7223 */ /* 0x004fe4000000001d */
[----:B------:R-:W-:-:S02]  /*7b90*/  FFMA R8, R53, R27, R28 ;  /* 0x0000001b35087223 */ /* 0x000fc4000000001c */
[----:B------:R-:W2:Y:S01]  /*7ba0*/  LDS.64 R28, [R12.X4+0x20] ;  /* 0x000020000c1c7984 */ /* 0x000ea20000004a00 */
[----:B------:R-:W-:Y:S02]  /*7bb0*/  FFMA R7, R32, R36, R7 ;  /* 0x0000002420077223 */ /* 0x000fe40000000007 */
[----:B------:R-:W-:Y:S02]  /*7bc0*/  FFMA R69, R26, R17, R69 ;  /* 0x000000111a457223 */ /* 0x000fe40000000045 */
[C---:B------:R-:W-:Y:S02]  /*7bd0*/  FFMA R58, R17.reuse, R27, R58 ;  /* 0x0000001b113a7223 */ /* 0x040fe4000000003a */
[C---:B0-----:R-:W-:Y:S02]  /*7be0*/  FFMA R35, R22.reuse, R17, R35 ;  /* 0x0000001116237223 */ /* 0x041fe40000000023 */
[----:B------:R-:W-:Y:S02]  /*7bf0*/  FFMA R16, R17, R23, R16 ;  /* 0x0000001711107223 */ /* 0x000fe40000000010 */
[----:B------:R-:W-:-:S02]  /*7c00*/  FFMA R59, R22, R49, R59 ;  /* 0x00000031163b7223 */ /* 0x000fc4000000003b */
[C---:B------:R-:W-:Y:S02]  /*7c10*/  FFMA R73, R22.reuse, R53, R73 ;  /* 0x0000003516497223 */ /* 0x040fe40000000049 */
[C---:B------:R-:W-:Y:S02]  /*7c20*/  FFMA R77, R22.reuse, R41, R77 ;  /* 0x00000029164d7223 */ /* 0x040fe4000000004d */
[C---:B------:R-:W-:Y:S02]  /*7c30*/  FFMA R17, R22.reuse, R9, R40 ;  /* 0x0000000916117223 */ /* 0x040fe40000000028 */
[C---:B------:R-:W-:Y:S02]  /*7c40*/  FFMA R57, R22.reuse, R13, R57 ;  /* 0x0000000d16397223 */ /* 0x040fe40000000039 */
[C---:B------:R-:W-:Y:S02]  /*7c50*/  FFMA R7, R22.reuse, R37, R7 ;  /* 0x0000002516077223 */ /* 0x040fe40000000007 */
[----:B------:R-:W-:Y:S01]  /*7c60*/  FFMA R67, R22, R45, R67 ;  /* 0x0000002d16437223 */ /* 0x000fe20000000043 */
[----:B------:R-:W-:Y:S01]  /*7c70*/  LOP3.LUT R22, R5, 0xcc0, RZ, 0xfc, !PT ;  /* 0x00000cc005167812 */ /* 0x000fe200078efcff */
[----:B------:R-:W-:-:S02]  /*7c80*/  FFMA R34, R36, R33, R34 ;  /* 0x0000002124227223 */ /* 0x000fc40000000022 */
[-C--:B------:R-:W-:Y:S02]  /*7c90*/  FFMA R70, R27, R13.reuse, R70 ;  /* 0x0000000d1b467223 */ /* 0x080fe40000000046 */
[----:B------:R-:W-:Y:S02]  /*7ca0*/  FFMA R56, R23, R13, R56 ;  /* 0x0000000d17387223 */ /* 0x000fe40000000038 */
[-C--:B------:R-:W-:Y:S01]  /*7cb0*/  FFMA R25, R26, R9.reuse, R25 ;  /* 0x000000091a197223 */ /* 0x080fe20000000019 */
[----:B------:R-:W0:Y:S01]  /*7cc0*/  LDS.64 R12, [R22.X4] ;  /* 0x00000000160c7984 */ /* 0x000e220000004a00 */
[-C--:B------:R-:W-:Y:S02]  /*7cd0*/  FFMA R62, R27, R9.reuse, R62 ;  /* 0x000000091b3e7223 */ /* 0x080fe4000000003e */
[----:B------:R-:W-:Y:S02]  /*7ce0*/  FFMA R64, R23, R9, R64 ;  /* 0x0000000917407223 */ /* 0x000fe40000000040 */
[----:B-1----:R-:W-:-:S02]  /*7cf0*/  FFMA R36, R54, R21, R8 ;  /* 0x0000001536247223 */ /* 0x002fc40000000008 */
[----:B------:R-:W1:Y:S01]  /*7d00*/  LDS.64 R8, [R22.X4+0x20] ;  /* 0x0000200016087984 */ /* 0x000e620000004a00 */
[----:B------:R-:W-:Y:S02]  /*7d10*/  FFMA R65, R26, R41, R65 ;  /* 0x000000291a417223 */ /* 0x000fe40000000041 */
[C---:B------:R-:W-:Y:S02]  /*7d20*/  FFMA R66, R41.reuse, R27, R66 ;  /* 0x0000001b29427223 */ /* 0x040fe40000000042 */
[----:B------:R-:W-:Y:S02]  /*7d30*/  FFMA R24, R41, R23, R24 ;  /* 0x0000001729187223 */ /* 0x000fe40000000018 */
[-C--:B------:R-:W-:Y:S02]  /*7d40*/  FFMA R65, R20, R42.reuse, R65 ;  /* 0x0000002a14417223 */ /* 0x080fe40000000041 */
[----:B------:R-:W-:Y:S02]  /*7d50*/  FFMA R66, R42, R21, R66 ;  /* 0x000000152a427223 */ /* 0x000fe40000000042 */
[----:B--2---:R-:W-:-:S02]  /*7d60*/  FFMA R77, R28, R42, R77 ;  /* 0x0000002a1c4d7223 */ /* 0x004fc4000000004d */
[C---:B------:R-:W-:Y:S02]  /*7d70*/  FFMA R71, R26.reuse, R49, R71 ;  /* 0x000000311a477223 */ /* 0x040fe40000000047 */
[C---:B------:R-:W-:Y:S02]  /*7d80*/  FFMA R61, R26.reuse, R37, R61 ;  /* 0x000000251a3d7223 */ /* 0x040fe4000000003d */
[----:B------:R-:W-:Y:S02]  /*7d90*/  FFMA R33, R26, R45, R63 ;  /* 0x0000002d1a217223 */ /* 0x000fe4000000003f */
[----:B------:R-:W-:Y:S02]  /*7da0*/  FFMA R74, R49, R27, R74 ;  /* 0x0000001b314a7223 */ /* 0x000fe4000000004a */
[C---:B------:R-:W-:Y:S02]  /*7db0*/  FFMA R68, R27.reuse, R37, R68 ;  /* 0x000000251b447223 */ /* 0x040fe40000000044 */
[----:B------:R-:W-:-:S02]  /*7dc0*/  FFMA R72, R27, R45, R72 ;  /* 0x0000002d1b487223 */ /* 0x000fc40000000048 */
[----:B------:R-:W-:Y:S02]  /*7dd0*/  FFMA R30, R49, R23, R30 ;  /* 0x00000017311e7223 */ /* 0x000fe4000000001e */
[----:B------:R-:W-:Y:S01]  /*7de0*/  FFMA R42, R42, R29, R24 ;  /* 0x0000001d2a2a7223 */ /* 0x000fe20000000018 */
[----:B------:R-:W-:Y:S01]  /*7df0*/  LOP3.LUT R24, R5, 0xd00, RZ, 0xfc, !PT ;  /* 0x00000d0005187812 */ /* 0x000fe200078efcff */
        /* <DEDUP_REMOVED lines=23> */
[----:B------:R-:W-:Y:S01]  /*7f70*/  FFMA R57, R28, R14, R57 ;  /* 0x0000000e1c397223 */ /* 0x000fe20000000039 */
[----:B------:R-:W-:Y:S01]  /*7f80*/  LDS.64 R16, [R24.X4] ;  /* 0x0000000018107984 */ /* 0x000fe20000004a00 */
[-C--:B------:R-:W-:Y:S02]  /*7f90*/  FFMA R64, R10, R29.reuse, R64 ;  /* 0x0000001d0a407223 */ /* 0x080fe40000000040 */
[-C--:B------:R-:W-:Y:S02]  /*7fa0*/  FFMA R56, R14, R29.reuse, R56 ;  /* 0x0000001d0e387223 */ /* 0x080fe40000000038 */
[-C--:B------:R-:W-:Y:S02]  /*7fb0*/  FFMA R38, R38, R29.reuse, R34 ;  /* 0x0000001d26267223 */ /* 0x080fe40000000022 */
[----:B------:R-:W-:Y:S01]  /*7fc0*/  FFMA R46, R46, R29, R44 ;  /* 0x0000001d2e2e7223 */ /* 0x000fe2000000002c */
[----:B------:R-:W-:Y:S01]  /*7fd0*/  LDS.128 R32, [R4.X4+0x80d0] ;  /* 0x0080d00004207984 */ /* 0x000fe20000004c00 */
[----:B------:R-:W-:-:S02]  /*7fe0*/  FFMA R75, R20, R54, R75 ;  /* 0x00000036144b7223 */ /* 0x000fc4000000004b */
[----:B------:R-:W-:Y:S01]  /*7ff0*/  FFMA R25, R20, R10, R25 ;  /* 0x0000000a14197223 */ /* 0x000fe20000000019 */
[----:B------:R-:W2:Y:S01]  /*8000*/  LDS.128 R28, [R4.X4+0x60d0] ;  /* 0x0060d000041c7984 */ /* 0x000ea20000004c00 */
[-C--:B------:R-:W-:Y:S02]  /*8010*/  FFMA R62, R10, R21.reuse, R62 ;  /* 0x000000150a3e7223 */ /* 0x080fe4000000003e */
[----:B------:R-:W-:Y:S02]  /*8020*/  FFMA R70, R14, R21, R70 ;  /* 0x000000150e467223 */ /* 0x000fe40000000046 */
[----:B------:R-:W3:Y:S01]  /*8030*/  LDS.128 R20, [R4.X4+0x40d0] ;  /* 0x0040d00004147984 */ /* 0x000ee20000004c00 */
[C---:B0-----:R-:W-:Y:S02]  /*8040*/  FFMA R49, R12.reuse, R11, R25 ;  /* 0x0000000b0c317223 */ /* 0x041fe40000000019 */
[C---:B------:R-:W-:Y:S02]  /*8050*/  FFMA R53, R12.reuse, R15, R26 ;  /* 0x0000000f0c357223 */ /* 0x040fe4000000001a */
[----:B------:R-:W-:-:S02]  /*8060*/  FFMA R63, R12, R47, R27 ;  /* 0x0000002f0c3f7223 */ /* 0x000fc4000000001b */
[C---:B------:R-:W-:Y:S01]  /*8070*/  FFMA R69, R12.reuse, R19, R69 ;  /* 0x000000130c457223 */ /* 0x040fe20000000045 */
[----:B------:R-:W0:Y:S01]  /*8080*/  LDS.128 R24, [R4.X4+0xa0d0] ;  /* 0x00a0d00004187984 */ /* 0x000e220000004c00 */
[----:B------:R-:W-:Y:S02]  /*8090*/  FFMA R71, R12, R51, R71 ;  /* 0x000000330c477223 */ /* 0x000fe40000000047 */
[-C--:B------:R-:W-:Y:S02]  /*80a0*/  FFMA R58, R19, R13.reuse, R58 ;  /* 0x0000000d133a7223 */ /* 0x080fe4000000003a */
[----:B------:R-:W-:Y:S02]  /*80b0*/  FFMA R74, R51, R13, R74 ;  /* 0x0000000d334a7223 */ /* 0x000fe4000000004a */
[----:B-1----:R-:W-:Y:S02]  /*80c0*/  FFMA R37, R8, R19, R37 ;  /* 0x0000001308257223 */ /* 0x002fe40000000025 */
[----:B------:R-:W-:-:S02]  /*80d0*/  FFMA R18, R19, R9, R18 ;  /* 0x0000000913127223 */ /* 0x000fc40000000012 */
[C---:B------:R-:W-:Y:S02]  /*80e0*/  FFMA R59, R8.reuse, R51, R59 ;  /* 0x00000033083b7223 */ /* 0x040fe4000000003b */
[----:B------:R-:W-:Y:S02]  /*80f0*/  FFMA R50, R51, R9, R50 ;  /* 0x0000000933327223 */ /* 0x000fe40000000032 */
[----:B------:R-:W-:Y:S02]  /*8100*/  FFMA R62, R11, R13, R62 ;  /* 0x0000000d0b3e7223 */ /* 0x000fe4000000003e */
        /* <DEDUP_REMOVED lines=13> */
[----:B------:R-:W-:Y:S02]  /*81e0*/  FFMA R44, R55, R13, R36 ;  /* 0x0000000d372c7223 */ /* 0x000fe40000000024 */
[----:B--2---:R-:W-:Y:S02]  /*81f0*/  FFMA R71, R16, R28, R71 ;  /* 0x0000001c10477223 */ /* 0x004fe40000000047 */
        /* <DEDUP_REMOVED lines=8> */
[-C--:B------:R-:W-:Y:S02]  /*8280*/  FFMA R68, R39, R13.reuse, R68 ;  /* 0x0000000d27447223 */ /* 0x080fe40000000044 */
[----:B------:R-:W-:Y:S02]  /*8290*/  FFMA R72, R47, R13, R72 ;  /* 0x0000000d2f487223 */ /* 0x000fe40000000048 */
[----:B---3--:R-:W-:Y:S01]  /*82a0*/  FFMA R54, R20, R40, R37 ;  /* 0x0000002814367223 */ /* 0x008fe20000000025 */
[----:B------:R-:W2:Y:S01]  /*82b0*/  LDS.128 R12, [R4.X4+0x61d0] ;  /* 0x0061d000040c7984 */ /* 0x000ea20000004c00 */
[----:B------:R-:W-:-:S03]  /*82c0*/  FFMA R28, R32, R17, R44 ;  /* 0x00000011201c7223 */ /* 0x000fc6000000002c */
[----:B------:R-:W3:Y:S04]  /*82d0*/  LDS.128 R36, [R4.X4+0x81d0] ;  /* 0x0081d00004247984 */ /* 0x000ee80000004c00 */
[----:B------:R-:W4:Y:S01]  /*82e0*/  LDS.128 R44, [R4.X4+0xa1d0] ;  /* 0x00a1d000042c7984 */ /* 0x000f220000004c00 */
[----:B------:R-:W-:Y:S01]  /*82f0*/  LOP3.LUT R55, R5, 0xd40, RZ, 0xfc, !PT ;  /* 0x00000d4005377812 */ /* 0x000fe200078efcff */
[----:B0-----:R-:W-:Y:S02]  /*8300*/  FFMA R65, R16, R24, R65 ;  /* 0x0000001810417223 */ /* 0x001fe40000000041 */
[C---:B------:R-:W-:Y:S02]  /*8310*/  FFMA R77, R24.reuse, R40, R77 ;  /* 0x00000028184d7223 */ /* 0x040fe4000000004d */
[----:B------:R-:W-:-:S02]  /*8320*/  FFMA R66, R24, R17, R66 ;  /* 0x0000001118427223 */ /* 0x000fc40000000042 */
[----:B------:R-:W-:Y:S02]  /*8330*/  FFMA R69, R16, R20, R69 ;  /* 0x0000001410457223 */ /* 0x000fe40000000045 */
[----:B------:R-:W-:Y:S02]  /*8340*/  FFMA R58, R20, R17, R58 ;  /* 0x00000011143a7223 */ /* 0x000fe4000000003a */
[----:B------:R-:W-:Y:S02]  /*8350*/  FFMA R75, R16, R32, R75 ;  /* 0x00000020104b7223 */ /* 0x000fe4000000004b */
[C---:B------:R-:W-:Y:S02]  /*8360*/  FFMA R73, R32.reuse, R40, R73 ;  /* 0x0000002820497223 */ /* 0x040fe40000000049 */
[-C--:B------:R-:W-:Y:S02]  /*8370*/  FFMA R52, R32, R41.reuse, R52 ;  /* 0x0000002920347223 */ /* 0x080fe40000000034 */
[----:B------:R-:W-:-:S02]  /*8380*/  FFMA R24, R24, R41, R42 ;  /* 0x0000002918187223 */ /* 0x000fc4000000002a */
[----:B------:R-:W-:Y:S01]  /*8390*/  FFMA R20, R20, R41, R18 ;  /* 0x0000002914147223 */ /* 0x000fe20000000012 */
[----:B------:R-:W0:Y:S01]  /*83a0*/  LDS.64 R42, [R55.X4] ;  /* 0x00000000372a7984 */ /* 0x000e220000004a00 */
[----:B-1----:R-:W-:-:S03]  /*83b0*/  FFMA R32, R40, R8, R19 ;  /* 0x0000000828207223 */ /* 0x002fc60000000013 */
[----:B------:R-:W1:Y:S01]  /*83c0*/  LDS.64 R18, [R55.X4+0x20] ;  /* 0x0000200037127984 */ /* 0x000e620000004a00 */
[----:B------:R-:W-:Y:S02]  /*83d0*/  FFMA R49, R16, R8, R49 ;  /* 0x0000000810317223 */ /* 0x000fe40000000031 */
[C---:B--2---:R-:W-:Y:S02]  /*83e0*/  FFMA R57, R40.reuse, R12, R57 ;  /* 0x0000000c28397223 */ /* 0x044fe40000000039 */
[C---:B---3--:R-:W-:Y:S02]  /*83f0*/  FFMA R7, R40.reuse, R36, R7 ;  /* 0x0000002428077223 */ /* 0x048fe40000000007 */
[----:B----4-:R-:W-:Y:S01]  /*8400*/  FFMA R67, R40, R44, R67 ;  /* 0x0000002c28437223 */ /* 0x010fe20000000043 */
[----:B------:R-:W-:Y:S01]  /*8410*/  LOP3.LUT R40, R5, 0xd80, RZ, 0xfc, !PT ;  /* 0x00000d8005287812 */ /* 0x000fe200078efcff */
[----:B------:R-:W-:Y:S02]  /*8420*/  FFMA R62, R8, R17, R62 ;  /* 0x00000011083e7223 */ /* 0x000fe4000000003e */
[----:B------:R-:W-:-:S02]  /*8430*/  FFMA R53, R16, R12, R53 ;  /* 0x0000000c10357223 */ /* 0x000fc40000000035 */
[-C--:B------:R-:W-:Y:S02]  /*8440*/  FFMA R70, R12, R17.reuse, R70 ;  /* 0x000000110c467223 */ /* 0x080fe40000000046 */
[----:B------:R-:W-:Y:S02]  /*8450*/  FFMA R61, R16, R36, R61 ;  /* 0x00000024103d7223 */ /* 0x000fe4000000003d */
[-C--:B------:R-:W-:Y:S02]  /*8460*/  FFMA R68, R36, R17.reuse, R68 ;  /* 0x0000001124447223 */ /* 0x080fe40000000044 */
[----:B------:R-:W-:Y:S02]  /*8470*/  FFMA R63, R16, R44, R63 ;  /* 0x0000002c103f7223 */ /* 0x000fe4000000003f */
[----:B------:R-:W-:Y:S02]  /*8480*/  FFMA R72, R44, R17, R72 ;  /* 0x000000112c487223 */ /* 0x000fe40000000048 */
[-C--:B------:R-:W-:Y:S01]  /*8490*/  FFMA R64, R8, R41.reuse, R64 ;  /* 0x0000002908407223 */ /* 0x080fe20000000040 */
[----:B------:R-:W2:Y:S01]  /*84a0*/  LDS.64 R16, [R40.X4] ;  /* 0x0000000028107984 */ /* 0x000ea20000004a00 */
[----:B------:R-:W-:-:S02]  /*84b0*/  FFMA R56, R12, R41, R56 ;  /* 0x000000290c387223 */ /* 0x000fc40000000038 */
[-C--:B------:R-:W-:Y:S02]  /*84c0*/  FFMA R48, R36, R41.reuse, R48 ;  /* 0x0000002924307223 */ /* 0x080fe40000000030 */
[----:B------:R-:W-:Y:S02]  /*84d0*/  FFMA R44, R44, R41, R51 ;  /* 0x000000292c2c7223 */ /* 0x000fe40000000033 */
[----:B------:R-:W3:Y:S01]  /*84e0*/  LDS.64 R40, [R40.X4+0x20] ;  /* 0x0000200028287984 */ /* 0x000ee20000004a00 */
[----:B------:R-:W-:Y:S01]  /*84f0*/  LOP3.LUT R12, R5, 0xdc0, RZ, 0xfc, !PT ;  /* 0x00000dc0050c7812 */ /* 0x000fe200078efcff */
[-C--:B0-----:R-:W-:Y:S02]  /*8500*/  FFMA R58, R21, R43.reuse, R58 ;  /* 0x0000002b153a7223 */ /* 0x081fe4000000003a */
        /* <DEDUP_REMOVED lines=8> */
[----:B-1----:R-:W-:Y:S02]  /*8590*/  FFMA R43, R18, R21, R54 ;  /* 0x00000015122b7223 */ /* 0x002fe40000000036 */
[----:B------:R-:W-:Y:S02]  /*85a0*/  FFMA R20, R21, R19, R20 ;  /* 0x0000001315147223 */ /* 0x000fe40000000014 */
[-C--:B------:R-:W-:Y:S02]  /*85b0*/  FFMA R49, R42, R9.reuse, R49 ;  /* 0x000000092a317223 */ /* 0x080fe40000000031 */
[-C--:B------:R-:W-:Y:S02]  /*85c0*/  FFMA R21, R18, R9.reuse, R32 ;  /* 0x0000000912157223 */ /* 0x080fe40000000020 */
[----:B------:R-:W-:Y:S02]  /*85d0*/  FFMA R64, R19, R9, R64 ;  /* 0x0000000913407223 */ /* 0x000fe40000000040 */
[-C--:B------:R-:W-:Y:S01]  /*85e0*/  FFMA R53, R42, R13.reuse, R53 ;  /* 0x0000000d2a357223 */ /* 0x080fe20000000035 */
[----:B------:R-:W0:Y:S01]  /*85f0*/  LDS.64 R8, [R12.X4] ;  /* 0x000000000c087984 */ /* 0x000e220000004a00 */
[----:B------:R-:W-:-:S02]  /*8600*/  FFMA R57, R18, R13, R57 ;  /* 0x0000000d12397223 */ /* 0x000fc40000000039 */
[----:B------:R-:W-:Y:S02]  /*8610*/  FFMA R56, R19, R13, R56 ;  /* 0x0000000d13387223 */ /* 0x000fe40000000038 */
[----:B------:R-:W1:Y:S01]  /*8620*/  LDS.64 R12, [R12.X4+0x20] ;  /* 0x000020000c0c7984 */ /* 0x000e620000004a00 */
[C---:B------:R-:W-:Y:S02]  /*8630*/  FFMA R71, R42.reuse, R29, R71 ;  /* 0x0000001d2a477223 */ /* 0x040fe40000000047 */
[C---:B------:R-:W-:Y:S02]  /*8640*/  FFMA R75, R42.reuse, R33, R75 ;  /* 0x000000212a4b7223 */ /* 0x040fe4000000004b */
[C---:B------:R-:W-:Y:S02]  /*8650*/  FFMA R65, R42.reuse, R25, R65 ;  /* 0x000000192a417223 */ /* 0x040fe40000000041 */
[C---:B------:R-:W-:Y:S02]  /*8660*/  FFMA R61, R42.reuse, R37, R61 ;  /* 0x000000252a3d7223 */ /* 0x040fe4000000003d */
[----:B------:R-:W-:Y:S01]  /*8670*/  FFMA R51, R42, R45, R63 ;  /* 0x0000002d2a337223 */ /* 0x000fe2000000003f */
[----:B------:R-:W-:Y:S01]  /*8680*/  LOP3.LUT R42, R5, 0xe00, RZ, 0xfc, !PT ;  /* 0x00000e00052a7812 */ /* 0x000fe200078efcff */
[----:B------:R-:W-:-:S02]  /*8690*/  FFMA R59, R18, R29, R59 ;  /* 0x0000001d123b7223 */ /* 0x000fc4000000003b */
        /* <DEDUP_REMOVED lines=9> */
[-C--:B------:R-:W-:Y:S02]  /*8730*/  FFMA R58, R22, R17.reuse, R58 ;  /* 0x00000011163a7223 */ /* 0x080fe4000000003a */
[-C--:B------:R-:W-:Y:S02]  /*8740*/  FFMA R74, R30, R17.reuse, R74 ;  /* 0x000000111e4a7223 */ /* 0x080fe4000000004a */
        /* <DEDUP_REMOVED lines=10> */
[----:B------:R-:W-:Y:S01]  /*87f0*/  LDS.64 R32, [R42.X4+0x20] ;  /* 0x000020002a207984 */ /* 0x000fe20000004a00 */
[----:B------:R-:W-:Y:S02]  /*8800*/  FFMA R36, R16, R46, R51 ;  /* 0x0000002e10247223 */ /* 0x000fe40000000033 */
[-C--:B------:R-:W-:Y:S02]  /*8810*/  FFMA R22, R22, R41.reuse, R20 ;  /* 0x0000002916167223 */ /* 0x080fe40000000014 */
[----:B------:R-:W-:-:S02]  /*8820*/  FFMA R30, R30, R41, R50 ;  /* 0x000000291e1e7223 */ /* 0x000fc40000000032 */
[----:B------:R-:W-:Y:S02]  /*8830*/  FFMA R26, R40, R10, R21 ;  /* 0x0000000a281a7223 */ /* 0x000fe40000000015 */
[----:B------:R-:W-:Y:S01]  /*8840*/  FFMA R38, R38, R41, R48 ;  /* 0x0000002926267223 */ /* 0x000fe20000000030 */
[----:B------:R-:W-:Y:S01]  /*8850*/  LDS.64 R20, [R42.X4] ;  /* 0x000000002a147984 */ /* 0x000fe20000004a00 */
[----:B------:R-:W-:-:S03]  /*8860*/  FFMA R67, R18, R45, R67 ;  /* 0x0000002d12437223 */ /* 0x000fc60000000043 */
[----:B------:R-:W2:Y:S01]  /*8870*/  LDS.128 R48, [R4.X4+0x60e0] ;  /* 0x0060e00004307984 */ /* 0x000ea20000004c00 */
[----:B------:R-:W-:Y:S02]  /*8880*/  FFMA R44, R19, R45, R44 ;  /* 0x0000002d132c7223 */ /* 0x000fe4000000002c */
[C---:B------:R-:W-:Y:S02]  /*8890*/  FFMA R75, R16.reuse, R34, R75 ;  /* 0x00000022104b7223 */ /* 0x040fe4000000004b */
[----:B------:R-:W-:Y:S02]  /*88a0*/  FFMA R29, R16, R14, R53 ;  /* 0x0000000e101d7223 */ /* 0x000fe40000000035 */
[-C--:B------:R-:W-:Y:S02]  /*88b0*/  FFMA R28, R34, R17.reuse, R28 ;  /* 0x00000011221c7223 */ /* 0x080fe4000000001c */
[-C--:B------:R-:W-:Y:S02]  /*88c0*/  FFMA R62, R10, R17.reuse, R62 ;  /* 0x000000110a3e7223 */ /* 0x080fe4000000003e */
[----:B------:R-:W-:-:S02]  /*88d0*/  FFMA R70, R14, R17, R70 ;  /* 0x000000110e467223 */ /* 0x000fc40000000046 */
[----:B------:R-:W-:Y:S02]  /*88e0*/  FFMA R72, R46, R17, R72 ;  /* 0x000000112e487223 */ /* 0x000fe40000000048 */
[-C--:B------:R-:W-:Y:S01]  /*88f0*/  FFMA R64, R10, R41.reuse, R64 ;  /* 0x000000290a407223 */ /* 0x080fe20000000040 */
[----:B------:R-:W3:Y:S01]  /*8900*/  LDS.128 R16, [R4.X4+0x40e0] ;  /* 0x0040e00004107984 */ /* 0x000ee20000004c00 */
[----:B------:R-:W-:Y:S02]  /*8910*/  FFMA R73, R40, R34, R73 ;  /* 0x0000002228497223 */ /* 0x000fe40000000049 */
[----:B------:R-:W-:Y:S02]  /*8920*/  FFMA R34, R34, R41, R52 ;  /* 0x0000002922227223 */ /* 0x000fe40000000034 */
[C---:B------:R-:W-:Y:S01]  /*8930*/  FFMA R57, R40.reuse, R14, R57 ;  /* 0x0000000e28397223 */ /* 0x040fe20000000039 */
[----:B------:R-:W-:Y:S01]  /*8940*/  LDS.128 R52, [R4.X4+0x80e0] ;  /* 0x0080e00004347984 */ /* 0x000fe20000004c00 */
[----:B------:R-:W-:-:S02]  /*8950*/  FFMA R67, R40, R46, R67 ;  /* 0x0000002e28437223 */ /* 0x000fc40000000043 */
[-C--:B------:R-:W-:Y:S02]  /*8960*/  FFMA R56, R14, R41.reuse, R56 ;  /* 0x000000290e387223 */ /* 0x080fe40000000038 */
[----:B------:R-:W-:Y:S02]  /*8970*/  FFMA R44, R46, R41, R44 ;  /* 0x000000292e2c7223 */ /* 0x000fe4000000002c */
[----:B0-----:R-:W-:Y:S01]  /*8980*/  FFMA R69, R8, R23, R69 ;  /* 0x0000001708457223 */ /* 0x001fe20000000045 */
[----:B------:R-:W0:Y:S01]  /*8990*/  LDS.128 R40, [R4.X4+0xa0e0] ;  /* 0x00a0e00004287984 */ /* 0x000e220000004c00 */
[C---:B------:R-:W-:Y:S02]  /*89a0*/  FFMA R58, R23.reuse, R9, R58 ;  /* 0x00000009173a7223 */ /* 0x040fe4000000003a */
[----:B-1----:R-:W-:Y:S02]  /*89b0*/  FFMA R37, R12, R23, R37 ;  /* 0x000000170c257223 */ /* 0x002fe40000000025 */
        /* <DEDUP_REMOVED lines=15> */
[C---:B------:R-:W-:Y:S02]  /*8ab0*/  FFMA R23, R12.reuse, R11, R26 ;  /* 0x0000000b0c177223 */ /* 0x040fe4000000001a */
[----:B------:R-:W-:Y:S02]  /*8ac0*/  FFMA R64, R11, R13, R64 ;  /* 0x0000000d0b407223 */ /* 0x000fe40000000040 */
[----:B------:R-:W1:Y:S01]  /*8ad0*/  LDS.128 R8, [R4.X4+0x41e0] ;  /* 0x0041e00004087984 */ /* 0x000e620000004c00 */
        /* <DEDUP_REMOVED lines=8> */
[----:B------:R-:W-:Y:S02]  /*8b60*/  FFMA R67, R12, R47, R67 ;  /* 0x0000002f0c437223 */ /* 0x000fe40000000043 */
[-C--:B------:R-:W-:Y:S02]  /*8b70*/  FFMA R56, R15, R13.reuse, R56 ;  /* 0x0000000d0f387223 */ /* 0x080fe40000000038 */
[-C--:B------:R-:W-:Y:S02]  /*8b80*/  FFMA R31, R39, R13.reuse, R38 ;  /* 0x0000000d271f7223 */ /* 0x080fe40000000026 */
[----:B------:R-:W-:Y:S02]  /*8b90*/  FFMA R35, R47, R13, R44 ;  /* 0x0000000d2f237223 */ /* 0x000fe4000000002c */
[----:B--2---:R-:W-:Y:S01]  /*8ba0*/  FFMA R71, R20, R48, R71 ;  /* 0x0000003014477223 */ /* 0x004fe20000000047 */
[----:B------:R-:W2:Y:S01]  /*8bb0*/  LDS.128 R12, [R4.X4+0x61e0] ;  /* 0x0061e000040c7984 */ /* 0x000ea20000004c00 */
[----:B------:R-:W-:-:S02]  /*8bc0*/  FFMA R59, R48, R32, R59 ;  /* 0x00000020303b7223 */ /* 0x000fc4000000003b */
[C---:B------:R-:W-:Y:S01]  /*8bd0*/  FFMA R74, R48.reuse, R21, R74 ;  /* 0x00000015304a7223 */ /* 0x040fe2000000004a */
[----:B------:R-:W4:Y:S01]  /*8be0*/  LDS.128 R44, [R4.X4+0xa1e0] ;  /* 0x00a1e000042c7984 */ /* 0x000f220000004c00 */
[----:B------:R-:W-:Y:S01]  /*8bf0*/  FFMA R30, R48, R33, R30 ;  /* 0x00000021301e7223 */ /* 0x000fe2000000001e */
[----:B------:R-:W-:Y:S01]  /*8c00*/  LOP3.LUT R48, R5, 0xe40, RZ, 0xfc, !PT ;  /* 0x00000e4005307812 */ /* 0x000fe200078efcff */
[----:B---3--:R-:W-:Y:S02]  /*8c10*/  FFMA R60, R16, R32, R37 ;  /* 0x00000020103c7223 */ /* 0x008fe40000000025 */
[----:B------:R-:W3:Y:S01]  /*8c20*/  LDS.128 R36, [R4.X4+0x81e0] ;  /* 0x0081e00004247984 */ /* 0x000ee20000004c00 */
[----:B------:R-:W-:Y:S02]  /*8c30*/  FFMA R69, R20, R16, R69 ;  /* 0x0000001014457223 */ /* 0x000fe40000000045 */
[----:B------:R-:W-:Y:S01]  /*8c40*/  FFMA R58, R16, R21, R58 ;  /* 0x00000015103a7223 */ /* 0x000fe2000000003a */
[----:B------:R-:W5:Y:S01]  /*8c50*/  LDS.64 R26, [R48.X4] ;  /* 0x00000000301a7984 */ /* 0x000f620000004a00 */
[----:B0-----:R-:W-:-:S02]  /*8c60*/  FFMA R65, R20, R40, R65 ;  /* 0x0000002814417223 */ /* 0x001fc40000000041 */
[C---:B------:R-:W-:Y:S02]  /*8c70*/  FFMA R77, R40.reuse, R32, R77 ;  /* 0x00000020284d7223 */ /* 0x040fe4000000004d */
[C---:B------:R-:W-:Y:S02]  /*8c80*/  FFMA R66, R40.reuse, R21, R66 ;  /* 0x0000001528427223 */ /* 0x040fe40000000042 */
[-C--:B------:R-:W-:Y:S02]  /*8c90*/  FFMA R24, R40, R33.reuse, R24 ;  /* 0x0000002128187223 */ /* 0x080fe40000000018 */
[----:B------:R-:W-:Y:S02]  /*8ca0*/  FFMA R16, R16, R33, R22 ;  /* 0x0000002110107223 */ /* 0x000fe40000000016 */
[----:B-1----:R-:W-:Y:S02]  /*8cb0*/  FFMA R40, R32, R8, R23 ;  /* 0x0000000820287223 */ /* 0x002fe40000000017 */
[----:B------:R-:W0:Y:S01]  /*8cc0*/  LDS.64 R22, [R48.X4+0x20] ;  /* 0x0000200030167984 */ /* 0x000e220000004a00 */
[----:B------:R-:W-:-:S02]  /*8cd0*/  FFMA R28, R52, R21, R28 ;  /* 0x00000015341c7223 */ /* 0x000fc4000000001c */
[----:B------:R-:W-:Y:S02]  /*8ce0*/  FFMA R62, R8, R21, R62 ;  /* 0x00000015083e7223 */ /* 0x000fe4000000003e */
[----:B------:R-:W-:Y:S02]  /*8cf0*/  FFMA R25, R20, R8, R25 ;  /* 0x0000000814197223 */ /* 0x000fe40000000019 */
[----:B------:R-:W-:Y:S02]  /*8d00*/  FFMA R64, R8, R33, R64 ;  /* 0x0000002108407223 */ /* 0x000fe40000000040 */
[----:B------:R-:W-:Y:S02]  /*8d10*/  FFMA R73, R52, R32, R73 ;  /* 0x0000002034497223 */ /* 0x000fe40000000049 */
[-C--:B--2---:R-:W-:Y:S02]  /*8d20*/  FFMA R29, R20, R12.reuse, R29 ;  /* 0x0000000c141d7223 */ /* 0x084fe4000000001d */
[----:B------:R-:W-:-:S02]  /*8d30*/  FFMA R57, R32, R12, R57 ;  /* 0x0000000c20397223 */ /* 0x000fc40000000039 */
[C---:B------:R-:W-:Y:S02]  /*8d40*/  FFMA R70, R12.reuse, R21, R70 ;  /* 0x000000150c467223 */ /* 0x040fe40000000046 */
[----:B------:R-:W-:Y:S01]  /*8d50*/  FFMA R56, R12, R33, R56 ;  /* 0x000000210c387223 */ /* 0x000fe20000000038 */
[----:B------:R-:W-:Y:S01]  /*8d60*/  LOP3.LUT R12, R5, 0xe80, RZ, 0xfc, !PT ;  /* 0x00000e80050c7812 */ /* 0x000fe200078efcff */
[-C--:B----4-:R-:W-:Y:S02]  /*8d70*/  FFMA R72, R44, R21.reuse, R72 ;  /* 0x000000152c487223 */ /* 0x090fe40000000048 */
[-C--:B---3--:R-:W-:Y:S02]  /*8d80*/  FFMA R61, R20, R36.reuse, R61 ;  /* 0x00000024143d7223 */ /* 0x088fe4000000003d */
[----:B------:R-:W-:Y:S02]  /*8d90*/  FFMA R7, R32, R36, R7 ;  /* 0x0000002420077223 */ /* 0x000fe40000000007 */
[----:B------:R-:W-:-:S02]  /*8da0*/  FFMA R68, R36, R21, R68 ;  /* 0x0000001524447223 */ /* 0x000fc40000000044 */
[----:B------:R-:W-:Y:S02]  /*8db0*/  FFMA R36, R36, R33, R31 ;  /* 0x0000002124247223 */ /* 0x000fe4000000001f */
[----:B------:R-:W-:Y:S02]  /*8dc0*/  FFMA R67, R32, R44, R67 ;  /* 0x0000002c20437223 */ /* 0x000fe40000000043 */
[----:B-----5:R-:W-:Y:S02]  /*8dd0*/  FFMA R31, R26, R13, R29 ;  /* 0x0000000d1a1f7223 */ /* 0x020fe4000000001d */
[----:B------:R-:W-:Y:S02]  /*8de0*/  FFMA R8, R53, R27, R28 ;  /* 0x0000001b35087223 */ /* 0x000fe4000000001c */
[C---:B------:R-:W-:Y:S01]  /*8df0*/  FFMA R75, R20.reuse, R52, R75 ;  /* 0x00000034144b7223 */ /* 0x040fe2000000004b */
[----:B------:R-:W1:Y:S01]  /*8e00*/  LDS.64 R28, [R12.X4+0x20] ;  /* 0x000020000c1c7984 */ /* 0x000e620000004a00 */
[----:B------:R-:W-:-:S02]  /*8e10*/  FFMA R63, R20, R44, R63 ;  /* 0x0000002c143f7223 */ /* 0x000fc4000000003f */
[-C--:B------:R-:W-:Y:S01]  /*8e20*/  FFMA R58, R17, R27.reuse, R58 ;  /* 0x0000001b113a7223 */ /* 0x080fe2000000003a */
[----:B------:R-:W2:Y:S01]  /*8e30*/  LDS.64 R20, [R12.X4] ;  /* 0x000000000c147984 */ /* 0x000ea20000004a00 */
[-C--:B------:R-:W-:Y:S02]  /*8e40*/  FFMA R74, R49, R27.reuse, R74 ;  /* 0x0000001b314a7223 */ /* 0x080fe4000000004a */
[----:B------:R-:W-:Y:S02]  /*8e50*/  FFMA R66, R41, R27, R66 ;  /* 0x0000001b29427223 */ /* 0x000fe40000000042 */
[C---:B------:R-:W-:Y:S02]  /*8e60*/  FFMA R62, R27.reuse, R9, R62 ;  /* 0x000000091b3e7223 */ /* 0x040fe4000000003e */
[C---:B------:R-:W-:Y:S02]  /*8e70*/  FFMA R70, R27.reuse, R13, R70 ;  /* 0x0000000d1b467223 */ /* 0x040fe40000000046 */
[----:B------:R-:W-:-:S02]  /*8e80*/  FFMA R68, R27, R37, R68 ;  /* 0x000000251b447223 */ /* 0x000fc40000000044 */
[----:B------:R-:W-:Y:S02]  /*8e90*/  FFMA R72, R27, R45, R72 ;  /* 0x0000002d1b487223 */ /* 0x000fe40000000048 */
[-C--:B------:R-:W-:Y:S02]  /*8ea0*/  FFMA R69, R26, R17.reuse, R69 ;  /* 0x000000111a457223 */ /* 0x080fe40000000045 */
[C---:B0-----:R-:W-:Y:S02]  /*8eb0*/  FFMA R27, R22.reuse, R17, R60 ;  /* 0x00000011161b7223 */ /* 0x041fe4000000003c */
[----:B------:R-:W-:Y:S02]  /*8ec0*/  FFMA R16, R17, R23, R16 ;  /* 0x0000001711107223 */ /* 0x000fe40000000010 */
[C---:B------:R-:W-:Y:S02]  /*8ed0*/  FFMA R59, R22.reuse, R49, R59 ;  /* 0x00000031163b7223 */ /* 0x040fe4000000003b */
[----:B------:R-:W-:-:S02]  /*8ee0*/  FFMA R73, R22, R53, R73 ;  /* 0x0000003516497223 */ /* 0x000fc40000000049 */
[C---:B------:R-:W-:Y:S02]  /*8ef0*/  FFMA R77, R22.reuse, R41, R77 ;  /* 0x00000029164d7223 */ /* 0x040fe4000000004d */
[C---:B------:R-:W-:Y:S02]  /*8f00*/  FFMA R17, R22.reuse, R9, R40 ;  /* 0x0000000916117223 */ /* 0x040fe40000000028 */
[C---:B------:R-:W-:Y:S02]  /*8f10*/  FFMA R57, R22.reuse, R13, R57 ;  /* 0x0000000d16397223 */ /* 0x040fe40000000039 */
[C---:B------:R-:W-:Y:S02]  /*8f20*/  FFMA R7, R22.reuse, R37, R7 ;  /* 0x0000002516077223 */ /* 0x040fe40000000007 */
[----:B------:R-:W-:Y:S01]  /*8f30*/  FFMA R67, R22, R45, R67 ;  /* 0x0000002d16437223 */ /* 0x000fe20000000043 */
[----:B------:R-:W-:Y:S01]  /*8f40*/  LOP3.LUT R22, R5, 0xec0, RZ, 0xfc, !PT ;  /* 0x00000ec005167812 */ /* 0x000fe200078efcff */
[----:B------:R-:W-:-:S04]  /*8f50*/  FFMA R56, R23, R13, R56 ;  /* 0x0000000d17387223 */ /* 0x000fc80000000038 */
[----:B------:R-:W0:Y:S01]  /*8f60*/  LDS.64 R12, [R22.X4] ;  /* 0x00000000160c7984 */ /* 0x000e220000004a00 */
        /* <DEDUP_REMOVED lines=8> */
[C---:B-1----:R-:W-:Y:S02]  /*8ff0*/  FFMA R41, R28.reuse, R18, R27 ;  /* 0x000000121c297223 */ /* 0x042fe4000000001b */
        /* <DEDUP_REMOVED lines=8> */
[C---:B------:R-:W-:Y:S02]  /*9080*/  FFMA R71, R26.reuse, R49, R71 ;  /* 0x000000311a477223 */ /* 0x040fe40000000047 */
[----:B------:R-:W-:-:S02]  /*9090*/  FFMA R25, R26, R9, R25 ;  /* 0x000000091a197223 */ /* 0x000fc40000000019 */
[----:B------:R-:W-:Y:S02]  /*90a0*/  FFMA R61, R26, R37, R61 ;  /* 0x000000251a3d7223 */ /* 0x000fe4000000003d */
[----:B------:R-:W-:Y:S02]  /*90b0*/  FFMA R64, R23, R9, R64 ;  /* 0x0000000917407223 */ /* 0x000fe40000000040 */
[-C--:B--2---:R-:W-:Y:S02]  /*90c0*/  FFMA R40, R54, R21.reuse, R8 ;  /* 0x0000001536287223 */ /* 0x084fe40000000008 */
[----:B------:R-:W1:Y:S01]  /*90d0*/  LDS.64 R8, [R22.X4+0x20] ;  /* 0x0000200016087984 */ /* 0x000e620000004a00 */
[C---:B------:R-:W-:Y:S02]  /*90e0*/  FFMA R69, R20.reuse, R18, R69 ;  /* 0x0000001214457223 */ /* 0x040fe40000000045 */
[----:B------:R-:W-:Y:S02]  /*90f0*/  FFMA R75, R20, R54, R75 ;  /* 0x00000036144b7223 */ /* 0x000fe4000000004b */
        /* <DEDUP_REMOVED lines=14> */
[----:B------:R-:W-:Y:S02]  /*91e0*/  FFMA R72, R46, R21, R72 ;  /* 0x000000152e487223 */ /* 0x000fe40000000048 */
[-C--:B------:R-:W-:Y:S01]  /*91f0*/  FFMA R18, R18, R29.reuse, R16 ;  /* 0x0000001d12127223 */ /* 0x080fe20000000010 */
[----:B------:R-:W-:Y:S01]  /*9200*/  LDS.128 R20, [R4.X4+0x40f0] ;  /* 0x0040f00004147984 */ /* 0x000fe20000004c00 */
[-C--:B------:R-:W-:Y:S02]  /*9210*/  FFMA R54, R54, R29.reuse, R34 ;  /* 0x0000001d36367223 */ /* 0x080fe40000000022 */
[-C--:B------:R-:W-:Y:S01]  /*9220*/  FFMA R56, R14, R29.reuse, R56 ;  /* 0x0000001d0e387223 */ /* 0x080fe20000000038 */
[----:B------:R-:W-:Y:S01]  /*9230*/  LOP3.LUT R14, R5, 0xf40, RZ, 0xfc, !PT ;  /* 0x00000f40050e7812 */ /* 0x000fe200078efcff */
[----:B------:R-:W2:Y:S01]  /*9240*/  LDS.64 R16, [R28.X4] ;  /* 0x000000001c107984 */ /* 0x000ea20000004a00 */
[----:B------:R-:W-:-:S03]  /*9250*/  FFMA R42, R42, R29, R24 ;  /* 0x0000001d2a2a7223 */ /* 0x000fc60000000018 */
[----:B------:R-:W3:Y:S01]  /*9260*/  LDS.64 R34, [R28.X4+0x20] ;  /* 0x000020001c227984 */ /* 0x000ee20000004a00 */
[----:B------:R-:W-:Y:S02]  /*9270*/  FFMA R64, R10, R29, R64 ;  /* 0x0000001d0a407223 */ /* 0x000fe40000000040 */
[----:B0-----:R-:W-:Y:S01]  /*9280*/  FFMA R10, R12, R19, R69 ;  /* 0x000000130c0a7223 */ /* 0x001fe20000000045 */
[----:B------:R-:W0:Y:S01]  /*9290*/  LDS.128 R24, [R4.X4+0x60f0] ;  /* 0x0060f00004187984 */ /* 0x000e220000004c00 */
[----:B------:R-:W-:Y:S02]  /*92a0*/  FFMA R38, R38, R29, R36 ;  /* 0x0000001d26267223 */ /* 0x000fe40000000024 */
[C---:B------:R-:W-:Y:S01]  /*92b0*/  FFMA R53, R12.reuse, R11, R32 ;  /* 0x0000000b0c357223 */ /* 0x040fe20000000020 */
[----:B------:R-:W4:Y:S01]  /*92c0*/  LDS.64 R36, [R14.X4] ;  /* 0x000000000e247984 */ /* 0x000f220000004a00 */
[----:B------:R-:W-:Y:S02]  /*92d0*/  FFMA R69, R12, R47, R33 ;  /* 0x0000002f0c457223 */ /* 0x000fe40000000021 */
[-C--:B------:R-:W-:Y:S01]  /*92e0*/  FFMA R50, R50, R29.reuse, R30 ;  /* 0x0000001d32327223 */ /* 0x080fe2000000001e */
[----:B------:R5:W0:Y:S01]  /*92f0*/  LDS.64 R32, [R14.X4+0x20] ;  /* 0x000020000e207984 */ /* 0x000a220000004a00 */
[----:B------:R-:W-:-:S02]  /*9300*/  FFMA R44, R46, R29, R44 ;  /* 0x0000001d2e2c7223 */ /* 0x000fc4000000002c */
[----:B------:R-:W-:Y:S02]  /*9310*/  FFMA R63, R12, R15, R31 ;  /* 0x0000000f0c3f7223 */ /* 0x000fe4000000001f */
[----:B------:R-:W4:Y:S01]  /*9320*/  LDS.128 R28, [R4.X4+0x80f0] ;  /* 0x0080f000041c7984 */ /* 0x000f220000004c00 */
[----:B------:R-:W-:Y:S02]  /*9330*/  FFMA R58, R19, R13, R58 ;  /* 0x0000000d133a7223 */ /* 0x000fe4000000003a */
[----:B-1----:R-:W-:Y:S02]  /*9340*/  FFMA R41, R8, R19, R41 ;  /* 0x0000001308297223 */ /* 0x002fe40000000029 */
[C---:B------:R-:W-:Y:S02]  /*9350*/  FFMA R71, R12.reuse, R51, R71 ;  /* 0x000000330c477223 */ /* 0x040fe40000000047 */
[C---:B------:R-:W-:Y:S02]  /*9360*/  FFMA R75, R12.reuse, R55, R75 ;  /* 0x000000370c4b7223 */ /* 0x040fe4000000004b */
[----:B------:R-:W-:-:S02]  /*9370*/  FFMA R65, R12, R43, R65 ;  /* 0x0000002b0c417223 */ /* 0x000fc40000000041 */
[----:B------:R-:W-:Y:S02]  /*9380*/  FFMA R61, R12, R39, R61 ;  /* 0x000000270c3d7223 */ /* 0x000fe4000000003d */
[-C--:B------:R-:W-:Y:S02]  /*9390*/  FFMA R74, R51, R13.reuse, R74 ;  /* 0x0000000d334a7223 */ /* 0x080fe4000000004a */
[----:B------:R-:W-:Y:S02]  /*93a0*/  FFMA R12, R55, R13, R40 ;  /* 0x0000000d370c7223 */ /* 0x000fe40000000028 */
[----:B------:R-:W-:Y:S02]  /*93b0*/  FFMA R59, R8, R51, R59 ;  /* 0x00000033083b7223 */ /* 0x000fe4000000003b */
[----:B-----5:R-:W-:Y:S02]  /*93c0*/  FFMA R14, R51, R9, R50 ;  /* 0x00000009330e7223 */ /* 0x020fe40000000032 */
[----:B------:R-:W1:Y:S01]  /*93d0*/  LDS.128 R48, [R4.X4+0xa0f0] ;  /* 0x00a0f00004307984 */ /* 0x000e620000004c00 */
[----:B--2---:R-:W-:-:S02]  /*93e0*/  FFMA R40, R20, R17, R58 ;  /* 0x0000001114287223 */ /* 0x004fc4000000003a */
[----:B---3--:R-:W-:Y:S02]  /*93f0*/  FFMA R41, R20, R34, R41 ;  /* 0x0000002214297223 */ /* 0x008fe40000000029 */
[-C--:B------:R-:W-:Y:S02]  /*9400*/  FFMA R66, R43, R13.reuse, R66 ;  /* 0x0000000d2b427223 */ /* 0x080fe40000000042 */
[-C--:B------:R-:W-:Y:S02]  /*9410*/  FFMA R62, R11, R13.reuse, R62 ;  /* 0x0000000d0b3e7223 */ /* 0x080fe4000000003e */
[-C--:B------:R-:W-:Y:S02]  /*9420*/  FFMA R70, R15, R13.reuse, R70 ;  /* 0x0000000d0f467223 */ /* 0x080fe40000000046 */
[-C--:B------:R-:W-:Y:S02]  /*9430*/  FFMA R68, R39, R13.reuse, R68 ;  /* 0x0000000d27447223 */ /* 0x080fe40000000044 */
[----:B------:R-:W-:-:S02]  /*9440*/  FFMA R72, R47, R13, R72 ;  /* 0x0000000d2f487223 */ /* 0x000fc40000000048 */
[----:B0-----:R-:W-:Y:S02]  /*9450*/  FFMA R60, R16, R24, R71 ;  /* 0x00000018103c7223 */ /* 0x001fe40000000047 */
[----:B------:R-:W-:Y:S02]  /*9460*/  FFMA R13, R19, R9, R18 ;  /* 0x00000009130d7223 */ /* 0x000fe40000000012 */
[C---:B------:R-:W-:Y:S02]  /*9470*/  FFMA R73, R8.reuse, R55, R73 ;  /* 0x0000003708497223 */ /* 0x040fe40000000049 */
[----:B------:R-:W-:Y:S02]  /*9480*/  FFMA R54, R55, R9, R54 ;  /* 0x0000000937367223 */ /* 0x000fe40000000036 */
[C---:B------:R-:W-:Y:S02]  /*9490*/  FFMA R57, R8.reuse, R15, R57 ;  /* 0x0000000f08397223 */ /* 0x040fe40000000039 */
[----:B------:R-:W-:-:S02]  /*94a0*/  FFMA R7, R8, R39, R7 ;  /* 0x0000002708077223 */ /* 0x000fc40000000007 */
[-C--:B------:R-:W-:Y:S02]  /*94b0*/  FFMA R56, R15, R9.reuse, R56 ;  /* 0x000000090f387223 */ /* 0x080fe40000000038 */
[----:B------:R-:W-:Y:S02]  /*94c0*/  FFMA R38, R39, R9, R38 ;  /* 0x0000000927267223 */ /* 0x000fe40000000026 */
[C---:B------:R-:W-:Y:S02]  /*94d0*/  FFMA R71, R24.reuse, R34, R59 ;  /* 0x0000002218477223 */ /* 0x040fe4000000003b */
[C---:B------:R-:W-:Y:S02]  /*94e0*/  FFMA R52, R24.reuse, R17, R74 ;  /* 0x0000001118347223 */ /* 0x040fe4000000004a */
[----:B------:R-:W-:Y:S02]  /*94f0*/  FFMA R14, R24, R35, R14 ;  /* 0x00000023180e7223 */ /* 0x000fe4000000000e */
[----:B------:R-:W-:-:S02]  /*9500*/  FFMA R77, R8, R43, R77 ;  /* 0x0000002b084d7223 */ /* 0x000fc4000000004d */
[----:B------:R-:W-:Y:S02]  /*9510*/  FFMA R18, R43, R9, R42 ;  /* 0x000000092b127223 */ /* 0x000fe4000000002a */
[C---:B------:R-:W-:Y:S02]  /*9520*/  FFMA R19, R8.reuse, R11, R45 ;  /* 0x0000000b08137223 */ /* 0x040fe4000000002d */
[----:B------:R-:W-:Y:S02]  /*9530*/  FFMA R67, R8, R47, R67 ;  /* 0x0000002f08437223 */ /* 0x000fe40000000043 */
[-C--:B------:R-:W-:Y:S02]  /*9540*/  FFMA R64, R11, R9.reuse, R64 ;  /* 0x000000090b407223 */ /* 0x080fe40000000040 */
[----:B------:R-:W-:Y:S02]  /*9550*/  FFMA R39, R47, R9, R44 ;  /* 0x000000092f277223 */ /* 0x000fe4000000002c */
[----:B------:R-:W-:Y:S01]  /*9560*/  FFMA R15, R16, R20, R10 ;  /* 0x00000014100f7223 */ /* 0x000fe2000000000a */
[----:B------:R-:W-:Y:S01]  /*9570*/  LDS.128 R44, [R4.X4+0xa1f0] ;  /* 0x00a1f000042c7984 */ /* 0x000fe20000004c00 */
[----:B----4-:R-:W-:-:S02]  /*9580*/  FFMA R24, R21, R37, R40 ;  /* 0x0000002515187223 */ /* 0x010fc40000000028 */
[----:B------:R-:W-:Y:S01]  /*9590*/  FFMA R55, R32, R21, R41 ;  /* 0x0000001520377223 */ /* 0x000fe20000000029 */
[----:B------:R-:W0:Y:S01]  /*95a0*/  LDS.128 R8, [R4.X4+0x41f0] ;  /* 0x0041f00004087984 */ /* 0x000e220000004c00 */
[----:B------:R-:W-:-:S03]  /*95b0*/  FFMA R12, R28, R17, R12 ;  /* 0x000000111c0c7223 */ /* 0x000fc6000000000c */
[----:B------:R-:W2:Y:S01]  /*95c0*/  LDS.128 R40, [R4.X4+0x61f0] ;  /* 0x0061f00004287984 */ /* 0x000ea20000004c00 */
[----:B------:R-:W-:Y:S02]  /*95d0*/  FFMA R60, R36, R25, R60 ;  /* 0x00000019243c7223 */ /* 0x000fe4000000003c */
[----:B------:R-:W-:Y:S02]  /*95e0*/  FFMA R52, R25, R37, R52 ;  /* 0x0000002519347223 */ /* 0x000fe40000000034 */
[----:B------:R-:W-:Y:S02]  /*95f0*/  FFMA R71, R32, R25, R71 ;  /* 0x0000001920477223 */ /* 0x000fe40000000047 */
[----:B------:R-:W-:Y:S02]  /*9600*/  FFMA R75, R16, R28, R75 ;  /* 0x0000001c104b7223 */ /* 0x000fe4000000004b */
[C---:B------:R-:W-:Y:S02]  /*9610*/  FFMA R73, R28.reuse, R34, R73 ;  /* 0x000000221c497223 */ /* 0x040fe40000000049 */
[----:B------:R-:W-:-:S02]  /*9620*/  FFMA R54, R28, R35, R54 ;  /* 0x000000231c367223 */ /* 0x000fc40000000036 */
[----:B------:R-:W-:Y:S02]  /*9630*/  FFMA R20, R20, R35, R13 ;  /* 0x0000002314147223 */ /* 0x000fe4000000000d */
[----:B------:R-:W-:Y:S02]  /*9640*/  FFMA R58, R36, R21, R15 ;  /* 0x00000015243a7223 */ /* 0x000fe4000000000f */
[----:B------:R-:W-:Y:S02]  /*9650*/  FFMA R25, R25, R33, R14 ;  /* 0x0000002119197223 */ /* 0x000fe4000000000e */
[----:B------:R-:W-:Y:S02]  /*9660*/  FFMA R28, R29, R37, R12 ;  /* 0x000000251d1c7223 */ /* 0x000fe4000000000c */
[----:B------:R-:W3:Y:S01]  /*9670*/  LDS.128 R12, [R4.X4+0x81f0] ;  /* 0x0081f000040c7984 */ /* 0x000ee20000004c00 */
[----:B------:R-:W-:Y:S02]  /*9680*/  FFMA R59, R21, R33, R20 ;  /* 0x00000021153b7223 */ /* 0x000fe40000000014 */
[----:B-1----:R-:W-:-:S02]  /*9690*/  FFMA R65, R16, R48, R65 ;  /* 0x0000003010417223 */ /* 0x002fc40000000041 */
[C---:B------:R-:W-:Y:S02]  /*96a0*/  FFMA R66, R48.reuse, R17, R66 ;  /* 0x0000001130427223 */ /* 0x040fe40000000042 */
[C---:B------:R-:W-:Y:S02]  /*96b0*/  FFMA R20, R48.reuse, R34, R77 ;  /* 0x0000002230147223 */ /* 0x040fe4000000004d */
[----:B------:R-:W-:Y:S02]  /*96c0*/  FFMA R48, R48, R35, R18 ;  /* 0x0000002330307223 */ /* 0x000fe40000000012 */
[----:B------:R-:W-:Y:S02]  /*96d0*/  FFMA R77, R36, R49, R65 ;  /* 0x00000031244d7223 */ /* 0x000fe40000000041 */
[----:B------:R-:W-:Y:S01]  /*96e0*/  FFMA R18, R49, R37, R66 ;  /* 0x0000002531127223 */ /* 0x000fe20000000042 */
[----:B------:R-:W-:Y:S01]  /*96f0*/  LOP3.LUT R66, R5, 0xf80, RZ, 0xfc, !PT ;  /* 0x00000f8005427812 */ /* 0x000fe200078efcff */
[----:B------:R-:W-:-:S02]  /*9700*/  FFMA R65, R32, R49, R20 ;  /* 0x0000003120417223 */ /* 0x000fc40000000014 */
[----:B------:R-:W-:Y:S02]  /*9710*/  FFMA R49, R49, R33, R48 ;  /* 0x0000002131317223 */ /* 0x000fe40000000030 */
[C---:B0-----:R-:W-:Y:S01]  /*9720*/  FFMA R53, R16.reuse, R8, R53 ;  /* 0x0000000810357223 */ /* 0x041fe20000000035 */
[----:B------:R-:W0:Y:S01]  /*9730*/  LDS.64 R20, [R66.X4] ;  /* 0x0000000042147984 */ /* 0x000e220000004a00 */
[-C--:B--2---:R-:W-:Y:S02]  /*9740*/  FFMA R63, R16, R40.reuse, R63 ;  /* 0x00000028103f7223 */ /* 0x084fe4000000003f */
[----:B------:R-:W-:Y:S02]  /*9750*/  FFMA R57, R34, R40, R57 ;  /* 0x0000002822397223 */ /* 0x000fe40000000039 */
[----:B------:R-:W-:Y:S02]  /*9760*/  FFMA R70, R40, R17, R70 ;  /* 0x0000001128467223 */ /* 0x000fe40000000046 */
[----:B------:R-:W-:-:S02]  /*9770*/  FFMA R19, R34, R8, R19 ;  /* 0x0000000822137223 */ /* 0x000fc40000000013 */
[C---:B------:R-:W-:Y:S02]  /*9780*/  FFMA R48, R8.reuse, R17, R62 ;  /* 0x0000001108307223 */ /* 0x040fe4000000003e */
[-C--:B------:R-:W-:Y:S02]  /*9790*/  FFMA R64, R8, R35.reuse, R64 ;  /* 0x0000002308407223 */ /* 0x080fe40000000040 */
[----:B------:R-:W-:Y:S02]  /*97a0*/  FFMA R56, R40, R35, R56 ;  /* 0x0000002328387223 */ /* 0x000fe40000000038 */
[-C--:B------:R-:W-:Y:S02]  /*97b0*/  FFMA R75, R36, R29.reuse, R75 ;  /* 0x0000001d244b7223 */ /* 0x080fe4000000004b */
[----:B------:R-:W-:Y:S02]  /*97c0*/  FFMA R73, R32, R29, R73 ;  /* 0x0000001d20497223 */ /* 0x000fe40000000049 */
[----:B------:R-:W-:-:S02]  /*97d0*/  FFMA R29, R29, R33, R54 ;  /* 0x000000211d1d7223 */ /* 0x000fc40000000036 */
[C---:B------:R-:W-:Y:S02]  /*97e0*/  FFMA R54, R36.reuse, R9, R53 ;  /* 0x0000000924367223 */ /* 0x040fe40000000035 */
[-C--:B------:R-:W-:Y:S02]  /*97f0*/  FFMA R63, R36, R41.reuse, R63 ;  /* 0x00000029243f7223 */ /* 0x080fe4000000003f */
[CC--:B------:R-:W-:Y:S02]  /*9800*/  FFMA R57, R32.reuse, R41.reuse, R57 ;  /* 0x0000002920397223 */ /* 0x0c0fe40000000039 */
[----:B------:R-:W-:Y:S01]  /*9810*/  FFMA R40, R37, R41, R70 ;  /* 0x0000002925287223 */ /* 0x000fe20000000046 */
[----:B------:R-:W-:Y:S01]  /*9820*/  LOP3.LUT R5, R5, 0xfc0, RZ, 0xfc, !PT ;  /* 0x00000fc005057812 */ /* 0x000fe200078efcff */
[-C--:B------:R-:W-:Y:S02]  /*9830*/  FFMA R19, R32, R9.reuse, R19 ;  /* 0x0000000920137223 */ /* 0x080fe40000000013 */
[----:B------:R-:W-:-:S02]  /*9840*/  FFMA R48, R37, R9, R48 ;  /* 0x0000000925307223 */ /* 0x000fc40000000030 */
[C---:B------:R-:W-:Y:S02]  /*9850*/  FFMA R53, R33.reuse, R9, R64 ;  /* 0x0000000921357223 */ /* 0x040fe40000000040 */
[----:B------:R-:W-:Y:S01]  /*9860*/  FFMA R41, R33, R41, R56 ;  /* 0x0000002921297223 */ /* 0x000fe20000000038 */
[----:B------:R-:W1:Y:S01]  /*9870*/  LDS.64 R8, [R66.X4+0x20] ;  /* 0x0000200042087984 */ /* 0x000e620000004a00 */
[-C--:B---3--:R-:W-:Y:S02]  /*9880*/  FFMA R61, R16, R12.reuse, R61 ;  /* 0x0000000c103d7223 */ /* 0x088fe4000000003d */
[----:B------:R-:W-:Y:S02]  /*9890*/  FFMA R7, R34, R12, R7 ;  /* 0x0000000c22077223 */ /* 0x000fe40000000007 */
[C---:B------:R-:W-:Y:S02]  /*98a0*/  FFMA R68, R12.reuse, R17, R68 ;  /* 0x000000110c447223 */ /* 0x040fe40000000044 */
[----:B------:R-:W-:-:S02]  /*98b0*/  FFMA R56, R12, R35, R38 ;  /* 0x000000230c387223 */ /* 0x000fc40000000026 */
[-C--:B------:R-:W-:Y:S02]  /*98c0*/  FFMA R61, R36, R13.reuse, R61 ;  /* 0x0000000d243d7223 */ /* 0x080fe4000000003d */
[-C--:B------:R-:W-:Y:S02]  /*98d0*/  FFMA R7, R32, R13.reuse, R7 ;  /* 0x0000000d20077223 */ /* 0x080fe40000000007 */
[-C--:B------:R-:W-:Y:S02]  /*98e0*/  FFMA R38, R37, R13.reuse, R68 ;  /* 0x0000000d25267223 */ /* 0x080fe40000000044 */
[----:B------:R-:W-:Y:S02]  /*98f0*/  FFMA R56, R33, R13, R56 ;  /* 0x0000000d21387223 */ /* 0x000fe40000000038 */
[----:B------:R-:W2:Y:S04]  /*9900*/  LDS.64 R12, [R5.X4] ;  /* 0x00000000050c7984 */ /* 0x000ea80000004a00 */
[----:B------:R-:W3:Y:S01]  /*9910*/  LDS.64 R4, [R5.X4+0x20] ;  /* 0x0000200005047984 */ /* 0x000ee20000004a00 */
[----:B------:R-:W-:-:S04]  /*9920*/  UIADD3 UR4, UR4, 0x1, URZ ;  /* 0x0000000104047890 */ /* 0x000fc8000fffe03f */
[----:B------:R-:W-:Y:S01]  /*9930*/  UISETP.GE.U32.AND UP0, UPT, UR4, 0x2, UPT ;  /* 0x000000020400788c */ /* 0x000fe2000bf06070 */
[----:B------:R-:W-:Y:S02]  /*9940*/  FFMA R72, R44, R17, R72 ;  /* 0x000000112c487223 */ /* 0x000fe40000000048 */
[----:B------:R-:W-:-:S03]  /*9950*/  FFMA R69, R16, R44, R69 ;  /* 0x0000002c10457223 */ /* 0x000fc60000000045 */
[----:B------:R-:W-:Y:S01]  /*9960*/  PLOP3.LUT P0, PT, PT, PT, UP0, 0x80, 0x0 ;  /* 0x000000000000781c */ /* 0x000fe20003f0f008 */
[----:B------:R-:W-:Y:S02]  /*9970*/  FFMA R67, R34, R44, R67 ;  /* 0x0000002c22437223 */ /* 0x000fe40000000043 */
[----:B------:R-:W-:Y:S02]  /*9980*/  FFMA R37, R37, R45, R72 ;  /* 0x0000002d25257223 */ /* 0x000fe40000000048 */
[----:B------:R-:W-:Y:S02]  /*9990*/  FFMA R44, R44, R35, R39 ;  /* 0x000000232c2c7223 */ /* 0x000fe40000000027 */
[-C--:B------:R-:W-:Y:S02]  /*99a0*/  FFMA R69, R36, R45.reuse, R69 ;  /* 0x0000002d24457223 */ /* 0x080fe40000000045 */
[----:B0-----:R-:W-:Y:S02]  /*99b0*/  FFMA R34, R20, R10, R54 ;  /* 0x0000000a14227223 */ /* 0x001fe40000000036 */
[----:B------:R-:W-:-:S02]  /*99c0*/  FFMA R17, R32, R45, R67 ;  /* 0x0000002d20117223 */ /* 0x000fc40000000043 */
[-C--:B------:R-:W-:Y:S02]  /*99d0*/  FFMA R24, R22, R21.reuse, R24 ;  /* 0x0000001516187223 */ /* 0x080fe40000000018 */
[-C--:B------:R-:W-:Y:S02]  /*99e0*/  FFMA R52, R26, R21.reuse, R52 ;  /* 0x000000151a347223 */ /* 0x080fe40000000034 */
[-C--:B------:R-:W-:Y:S02]  /*99f0*/  FFMA R28, R30, R21.reuse, R28 ;  /* 0x000000151e1c7223 */ /* 0x080fe4000000001c */
[-C--:B------:R-:W-:Y:S02]  /*9a00*/  FFMA R18, R50, R21.reuse, R18 ;  /* 0x0000001532127223 */ /* 0x080fe40000000012 */
[-C--:B------:R-:W-:Y:S02]  /*9a10*/  FFMA R48, R10, R21.reuse, R48 ;  /* 0x000000150a307223 */ /* 0x080fe40000000030 */
[----:B------:R-:W-:-:S02]  /*9a20*/  FFMA R62, R42, R21, R40 ;  /* 0x000000152a3e7223 */ /* 0x000fc40000000028 */
[-C--:B------:R-:W-:Y:S02]  /*9a30*/  FFMA R38, R14, R21.reuse, R38 ;  /* 0x000000150e267223 */ /* 0x080fe40000000026 */
[----:B------:R-:W-:Y:S02]  /*9a40*/  FFMA R54, R46, R21, R37 ;  /* 0x000000152e367223 */ /* 0x000fe40000000025 */
[----:B------:R-:W-:Y:S02]  /*9a50*/  FFMA R33, R33, R45, R44 ;  /* 0x0000002d21217223 */ /* 0x000fe4000000002c */
[C---:B------:R-:W-:Y:S02]  /*9a60*/  FFMA R58, R20.reuse, R22, R58 ;  /* 0x00000016143a7223 */ /* 0x040fe4000000003a */
[C---:B------:R-:W-:Y:S02]  /*9a70*/  FFMA R60, R20.reuse, R26, R60 ;  /* 0x0000001a143c7223 */ /* 0x040fe4000000003c */
[----:B------:R-:W-:-:S02]  /*9a80*/  FFMA R75, R20, R30, R75 ;  /* 0x0000001e144b7223 */ /* 0x000fc4000000004b */
[C---:B------:R-:W-:Y:S02]  /*9a90*/  FFMA R77, R20.reuse, R50, R77 ;  /* 0x00000032144d7223 */ /* 0x040fe4000000004d */
[C---:B------:R-:W-:Y:S02]  /*9aa0*/  FFMA R63, R20.reuse, R42, R63 ;  /* 0x0000002a143f7223 */ /* 0x040fe4000000003f */
[----:B------:R-:W-:Y:S02]  /*9ab0*/  FFMA R32, R20, R14, R61 ;  /* 0x0000000e14207223 */ /* 0x000fe4000000003d */
[----:B-1----:R-:W-:Y:S02]  /*9ac0*/  FFMA R21, R8, R26, R71 ;  /* 0x0000001a08157223 */ /* 0x002fe40000000047 */
        /* <DEDUP_REMOVED lines=8> */
[-C--:B------:R-:W-:Y:S02]  /*9b50*/  FFMA R30, R30, R9.reuse, R29 ;  /* 0x000000091e1e7223 */ /* 0x080fe4000000001d */
[----:B------:R-:W-:Y:S02]  /*9b60*/  FFMA R8, R8, R46, R17 ;  /* 0x0000002e08087223 */ /* 0x000fe40000000011 */
[-C--:B------:R-:W-:Y:S02]  /*9b70*/  FFMA R22, R22, R9.reuse, R59 ;  /* 0x0000000916167223 */ /* 0x080fe4000000003b */
[-C--:B------:R-:W-:Y:S02]  /*9b80*/  FFMA R50, R50, R9.reuse, R49 ;  /* 0x0000000932327223 */ /* 0x080fe40000000031 */
[-C--:B------:R-:W-:Y:S02]  /*9b90*/  FFMA R10, R10, R9.reuse, R53 ;  /* 0x000000090a0a7223 */ /* 0x080fe40000000035 */
[----:B------:R-:W-:-:S02]  /*9ba0*/  FFMA R66, R42, R9, R41 ;  /* 0x000000092a427223 */ /* 0x000fc40000000029 */
[-C--:B------:R-:W-:Y:S02]  /*9bb0*/  FFMA R72, R14, R9.reuse, R56 ;  /* 0x000000090e487223 */ /* 0x080fe40000000038 */
[----:B------:R-:W-:Y:S02]  /*9bc0*/  FFMA R46, R46, R9, R33 ;  /* 0x000000092e2e7223 */ /* 0x000fe40000000021 */
[C---:B--2---:R-:W-:Y:S02]  /*9bd0*/  FFMA R19, R12.reuse, R23, R58 ;  /* 0x000000170c137223 */ /* 0x044fe4000000003a */
[C---:B------:R-:W-:Y:S02]  /*9be0*/  FFMA R17, R12.reuse, R27, R60 ;  /* 0x0000001b0c117223 */ /* 0x040fe4000000003c */
[C---:B------:R-:W-:Y:S02]  /*9bf0*/  FFMA R41, R12.reuse, R31, R75 ;  /* 0x0000001f0c297223 */ /* 0x040fe4000000004b */
        /* <DEDUP_REMOVED lines=9> */
[-C--:B------:R-:W-:Y:S02]  /*9c90*/  FFMA R60, R11, R13.reuse, R48 ;  /* 0x0000000d0b3c7223 */ /* 0x080fe40000000030 */
[-C--:B------:R-:W-:Y:S02]  /*9ca0*/  FFMA R62, R43, R13.reuse, R62 ;  /* 0x0000000d2b3e7223 */ /* 0x080fe4000000003e */
[-C--:B------:R-:W-:Y:S02]  /*9cb0*/  FFMA R56, R15, R13.reuse, R38 ;  /* 0x0000000d0f387223 */ /* 0x080fe40000000026 */
[----:B------:R-:W-:-:S02]  /*9cc0*/  FFMA R54, R47, R13, R54 ;  /* 0x0000000d2f367223 */ /* 0x000fc40000000036 */
[C---:B---3--:R-:W-:Y:S02]  /*9cd0*/  FFMA R13, R4.reuse, R23, R16 ;  /* 0x00000017040d7223 */ /* 0x048fe40000000010 */
[C---:B------:R-:W-:Y:S02]  /*9ce0*/  FFMA R65, R4.reuse, R31, R73 ;  /* 0x0000001f04417223 */ /* 0x040fe40000000049 */
[----:B------:R-:W-:Y:S02]  /*9cf0*/  FFMA R42, R31, R5, R30 ;  /* 0x000000051f2a7223 */ /* 0x000fe4000000001e */
[C---:B------:R-:W-:Y:S02]  /*9d00*/  FFMA R75, R4.reuse, R43, R57 ;  /* 0x0000002b044b7223 */ /* 0x040fe40000000039 */
[----:B------:R-:W-:Y:S02]  /*9d10*/  FFMA R16, R23, R5, R22 ;  /* 0x0000000517107223 */ /* 0x000fe40000000016 */
[----:B------:R-:W-:-:S02]  /*9d20*/  FFMA R29, R4, R27, R21 ;  /* 0x0000001b041d7223 */ /* 0x000fc40000000015 */
[----:B------:R-:W-:Y:S02]  /*9d30*/  FFMA R18, R27, R5, R26 ;  /* 0x000000051b127223 */ /* 0x000fe4000000001a */
[C---:B------:R-:W-:Y:S02]  /*9d40*/  FFMA R39, R4.reuse, R51, R39 ;  /* 0x0000003304277223 */ /* 0x040fe40000000027 */
[----:B------:R-:W-:Y:S02]  /*9d50*/  FFMA R38, R51, R5, R50 ;  /* 0x0000000533267223 */ /* 0x000fe40000000032 */
[C---:B------:R-:W-:Y:S02]  /*9d60*/  FFMA R31, R4.reuse, R11, R25 ;  /* 0x0000000b041f7223 */ /* 0x040fe40000000019 */
[C---:B------:R-:W-:Y:S02]  /*9d70*/  FFMA R67, R4.reuse, R15, R67 ;  /* 0x0000000f04437223 */ /* 0x040fe40000000043 */
[----:B------:R-:W-:-:S02]  /*9d80*/  FFMA R57, R4, R47, R8 ;  /* 0x0000002f04397223 */ /* 0x000fc40000000008 */
[-C--:B------:R-:W-:Y:S02]  /*9d90*/  FFMA R64, R11, R5.reuse, R10 ;  /* 0x000000050b407223 */ /* 0x080fe4000000000a */
[-C--:B------:R-:W-:Y:S02]  /*9da0*/  FFMA R66, R43, R5.reuse, R66 ;  /* 0x000000052b427223 */ /* 0x080fe40000000042 */
[-C--:B------:R-:W-:Y:S02]  /*9db0*/  FFMA R72, R15, R5.reuse, R72 ;  /* 0x000000050f487223 */ /* 0x080fe40000000048 */
[----:B------:R-:W-:Y:S01]  /*9dc0*/  FFMA R70, R47, R5, R46 ;  /* 0x000000052f467223 */ /* 0x000fe2000000002e */
[----:B------:R-:W-:Y:S01]  /*9dd0*/  @P0 CALL.REL.NOINC `(.L_x_0) ;  /* 0x0000001000000944 */ /* 0x000fe20003c00000 */
[----:B------:R-:W-:Y:S05]  /*9de0*/  BRA `(.L_x_1) ;  /* 0xffff649000007947 */ /* 0x000fea000383ffff */
.L_x_0:
[----:B------:R-:W-:Y:S01]  /*9df0*/  HFMA2.MMA R4, -RZ, RZ, 0, 8.3446502685546875e-07 ;  /* 0x0000000eff047435 */ /* 0x000fe200000001ff */
[----:B------:R-:W-:Y:S02]  /*9e00*/  SHF.R.S32.HI R3, RZ, 0x4, R0 ;  /* 0x00000004ff037819 */ /* 0x000fe40000011400 */
[----:B------:R-:W-:-:S02]  /*9e10*/  MOV R8, 0x38 ;  /* 0x0000003800087802 */ /* 0x000fc40000000f00 */
[----:B------:R-:W-:Y:S02]  /*9e20*/  LOP3.LUT R0, R0, 0xc, RZ, 0xc0, !PT ;  /* 0x0000000c00007812 */ /* 0x000fe400078ec0ff */
[----:B------:R-:W-:Y:S02]  /*9e30*/  FMNMX R5, RZ, R12, !PT ;  /* 0x0000000cff057209 */ /* 0x000fe40007800000 */
[----:B------:R-:W-:Y:S01]  /*9e40*/  SHF.R.U32.HI R0, RZ, 0x2, R0 ;  /* 0x00000002ff007819 */ /* 0x000fe20000011600 */
[----:B------:R-:W-:Y:S01]  /*9e50*/  IMAD R3, R3, R4, UR7 ;  /* 0x0000000703037e24 */ /* 0x000fe2000f8e0204 */
[----:B------:R-:W-:Y:S02]  /*9e60*/  FMNMX R9, RZ, R14, !PT ;  /* 0x0000000eff097209 */ /* 0x000fe40007800000 */
[----:B------:R-:W-:Y:S01]  /*9e70*/  FMNMX R11, RZ, R40, !PT ;  /* 0x00000028ff0b7209 */ /* 0x000fe20007800000 */
[----:B------:R-:W-:Y:S01]  /*9e80*/  IMAD R3, R3, R8, UR5 ;  /* 0x0000000503037e24 */ /* 0x000fe2000f8e0208 */
[----:B------:R-:W-:-:S02]  /*9e90*/  FMNMX R15, RZ, R36, !PT ;  /* 0x00000024ff0f7209 */ /* 0x000fc40007800000 */
[----:B------:R-:W-:Y:S02]  /*9ea0*/  FMNMX R13, RZ, R13, !PT ;  /* 0x0000000dff0d7209 */ /* 0x000fe40007800000 */
[----:B------:R-:W-:Y:S02]  /*9eb0*/  LEA R3, R3, R2, 0x3 ;  /* 0x0000000203037211 */ /* 0x000fe400078e18ff */
[----:B------:R-:W-:Y:S02]  /*9ec0*/  FMNMX R17, RZ, R17, !PT ;  /* 0x00000011ff117209 */ /* 0x000fe40007800000 */
[----:B------:R-:W-:Y:S01]  /*9ed0*/  FMNMX R7, RZ, R7, !PT ;  /* 0x00000007ff077209 */ /* 0x000fe20007800000 */
[----:B------:R-:W-:Y:S01]  /*9ee0*/  IMAD R3, R0, 0x70, R3 ;  /* 0x0000007000037824 */ /* 0x000fe200078e0203 */
[----:B------:R-:W-:Y:S02]  /*9ef0*/  FMNMX R19, RZ, R19, !PT ;  /* 0x00000013ff137209 */ /* 0x000fe40007800000 */
[----:B------:R-:W-:Y:S01]  /*9f00*/  FMNMX R41, RZ, R41, !PT ;  /* 0x00000029ff297209 */ /* 0x000fe20007800000 */
[----:B------:R-:W-:Y:S01]  /*9f10*/  IMAD.WIDE R2, R3, R6, c[0x0][0x170] ;  /* 0x00005c0003027625 */ /* 0x000fe200078e0206 */
[----:B------:R-:W-:-:S02]  /*9f20*/  FMNMX R37, RZ, R37, !PT ;  /* 0x00000025ff257209 */ /* 0x000fc40007800000 */
[----:B------:R-:W-:Y:S02]  /*9f30*/  FMNMX R29, RZ, R29, !PT ;  /* 0x0000001dff1d7209 */ /* 0x000fe40007800000 */
[----:B------:R0:W-:Y:S01]  /*9f40*/  STG.E [R2.64+0x4], R5 ;  /* 0x0000040502007986 */ /* 0x0001e2000c101908 */
[----:B------:R-:W-:Y:S02]  /*9f50*/  FMNMX R65, RZ, R65, !PT ;  /* 0x00000041ff417209 */ /* 0x000fe40007800000 */
[----:B------:R-:W-:Y:S01]  /*9f60*/  FMNMX R39, RZ, R39, !PT ;  /* 0x00000027ff277209 */ /* 0x000fe20007800000 */
[----:B------:R1:W-:Y:S01]  /*9f70*/  STG.E [R2.64+0x62004], R9 ;  /* 0x0620040902007986 */ /* 0x0003e2000c101908 */
[----:B------:R-:W-:Y:S02]  /*9f80*/  FMNMX R71, RZ, R71, !PT ;  /* 0x00000047ff477209 */ /* 0x000fe40007800000 */
[----:B------:R-:W-:Y:S01]  /*9f90*/  FMNMX R61, RZ, R61, !PT ;  /* 0x0000003dff3d7209 */ /* 0x000fe20007800000 */
[----:B------:R2:W-:Y:S01]  /*9fa0*/  STG.E [R2.64+0xc4004], R11 ;  /* 0x0c40040b02007986 */ /* 0x0005e2000c101908 */
[----:B------:R-:W-:-:S02]  /*9fb0*/  FMNMX R55, RZ, R55, !PT ;  /* 0x00000037ff377209 */ /* 0x000fc40007800000 */
[----:B------:R-:W-:Y:S01]  /*9fc0*/  FMNMX R31, RZ, R31, !PT ;  /* 0x0000001fff1f7209 */ /* 0x000fe20007800000 */
[----:B------:R3:W-:Y:S01]  /*9fd0*/  STG.E [R2.64+0x126004], R15 ;  /* 0x1260040f02007986 */ /* 0x0007e2000c101908 */
[----:B0-----:R-:W-:Y:S02]  /*9fe0*/  FMNMX R5, RZ, R16, !PT ;  /* 0x00000010ff057209 */ /* 0x001fe40007800000 */
[----:B------:R-:W-:Y:S01]  /*9ff0*/  FMNMX R75, RZ, R75, !PT ;  /* 0x0000004bff4b7209 */ /* 0x000fe20007800000 */
[----:B------:R0:W-:Y:S01]  /*a000*/  STG.E [R2.64+0xe0], R13 ;  /* 0x0000e00d02007986 */ /* 0x0001e2000c101908 */
[----:B-1----:R-:W-:Y:S02]  /*a010*/  FMNMX R9, RZ, R18, !PT ;  /* 0x00000012ff097209 */ /* 0x002fe40007800000 */
[----:B------:R-:W-:Y:S01]  /*a020*/  FMNMX R67, RZ, R67, !PT ;  /* 0x00000043ff437209 */ /* 0x000fe20007800000 */
[----:B------:R1:W-:Y:S01]  /*a030*/  STG.E [R2.64+0x62000], R17 ;  /* 0x0620001102007986 */ /* 0x0003e2000c101908 */
[----:B--2---:R-:W-:-:S02]  /*a040*/  FMNMX R11, RZ, R42, !PT ;  /* 0x0000002aff0b7209 */ /* 0x004fc40007800000 */
[----:B------:R-:W-:Y:S01]  /*a050*/  FMNMX R57, RZ, R57, !PT ;  /* 0x00000039ff397209 */ /* 0x000fe20007800000 */
[----:B------:R2:W-:Y:S01]  /*a060*/  STG.E [R2.64+0xe4], R5 ;  /* 0x0000e40502007986 */ /* 0x0005e2000c101908 */
[----:B---3--:R-:W-:Y:S02]  /*a070*/  FMNMX R15, RZ, R62, !PT ;  /* 0x0000003eff0f7209 */ /* 0x008fe40007800000 */
[----:B0-----:R-:W-:Y:S01]  /*a080*/  FMNMX R13, RZ, R60, !PT ;  /* 0x0000003cff0d7209 */ /* 0x001fe20007800000 */
[----:B------:R0:W-:Y:S01]  /*a090*/  STG.E [R2.64+0x620e4], R9 ;  /* 0x0620e40902007986 */ /* 0x0001e2000c101908 */
[----:B-1----:R-:W-:-:S03]  /*a0a0*/  FMNMX R17, RZ, R38, !PT ;  /* 0x00000026ff117209 */ /* 0x002fc60007800000 */
[----:B------:R1:W-:Y:S01]  /*a0b0*/  STG.E [R2.64+0xc40e4], R11 ;  /* 0x0c40e40b02007986 */ /* 0x0003e2000c101908 */
[----:B--2---:R-:W-:-:S03]  /*a0c0*/  FMNMX R5, RZ, R56, !PT ;  /* 0x00000038ff057209 */ /* 0x004fc60007800000 */
[----:B------:R2:W-:Y:S04]  /*a0d0*/  STG.E [R2.64+0x129100], R7 ;  /* 0x1291000702007986 */ /* 0x0005e8000c101908 */
[----:B------:R3:W-:Y:S01]  /*a0e0*/  STG.E [R2.64+0x3104], R13 ;  /* 0x0031040d02007986 */ /* 0x0007e2000c101908 */
[----:B0-----:R-:W-:-:S03]  /*a0f0*/  FMNMX R9, RZ, R54, !PT ;  /* 0x00000036ff097209 */ /* 0x001fc60007800000 */
[----:B------:R0:W-:Y:S01]  /*a100*/  STG.E [R2.64+0x65104], R15 ;  /* 0x0651040f02007986 */ /* 0x0001e2000c101908 */
[----:B-1----:R-:W-:Y:S02]  /*a110*/  FMNMX R11, RZ, R66, !PT ;  /* 0x00000042ff0b7209 */ /* 0x002fe40007800000 */
[----:B--2---:R-:W-:Y:S01]  /*a120*/  FMNMX R7, RZ, R64, !PT ;  /* 0x00000040ff077209 */ /* 0x004fe20007800000 */
[----:B------:R-:W-:Y:S01]  /*a130*/  STG.E [R2.64], R19 ;  /* 0x0000001302007986 */ /* 0x000fe2000c101908 */
[----:B---3--:R-:W-:-:S03]  /*a140*/  FMNMX R13, RZ, R72, !PT ;  /* 0x00000048ff0d7209 */ /* 0x008fc60007800000 */
[----:B------:R-:W-:Y:S01]  /*a150*/  STG.E [R2.64+0xc4000], R41 ;  /* 0x0c40002902007986 */ /* 0x000fe2000c101908 */
[----:B0-----:R-:W-:-:S03]  /*a160*/  FMNMX R15, RZ, R70, !PT ;  /* 0x00000046ff0f7209 */ /* 0x001fc60007800000 */
[----:B------:R-:W-:Y:S04]  /*a170*/  STG.E [R2.64+0x126000], R37 ;  /* 0x1260002502007986 */ /* 0x000fe8000c101908 */
        /* <DEDUP_REMOVED lines=16> */
[----:B------:R-:W-:Y:S01]  /*a280*/  STG.E [R2.64+0x1291e4], R15 ;  /* 0x1291e40f02007986 */ /* 0x000fe2000c101908 */
[----:B------:R-:W-:Y:S05]  /*a290*/  EXIT ;  /* 0x000000000000794d */ /* 0x000fea0003800000 */
.L_x_2:
[----:B------:R-:W-:-:S00]  /*a2a0*/  BRA `(.L_x_2) ;  /* 0xfffffff000007947 */ /* 0x000fc0000383ffff */
[----:B------:R-:W-:-:S00]  /*a2b0*/  NOP ;  /* 0x0000000000007918 */ /* 0x000fc00000000000 */
        /* <DEDUP_REMOVED lines=12> */
.L_x_3:


//--------------------- .nv.shared.candidate3     --------------------------
	.section	.nv.shared.candidate3,"aw",@nobits
	.align	4
.nv.shared.candidate3:
	.zero		49152
